// auto-generated by cutlass_sweep.gemm — config: {"arch": "sm_90", "cluster_m": 2, "cluster_n": 1, "dtype": "int8", "dtype_b": "int8", "layout": "nt", "stages": 0, "tile_k": 64, "tile_m": 256, "tile_n": 112}
#include "cutlass/cutlass.h"
#include "cutlass/gemm/collective/collective_builder.hpp"
#include "cutlass/gemm/device/gemm_universal_adapter.h"
#include "cutlass/gemm/kernel/gemm_universal.hpp"
#include "cutlass/epilogue/collective/collective_builder.hpp"

using ElemA = int8_t;
using ElemB = int8_t;
using ElemCD = int8_t;
using Acc  = int32_t;
using TileShape    = cute::Shape<cute::_256, cute::_112, cute::_64>;
using ClusterShape = cute::Shape<cute::_2, cute::_1, cute::_1>;

using CollectiveEpilogue = typename cutlass::epilogue::collective::CollectiveBuilder<
    cutlass::arch::Sm90, cutlass::arch::OpClassTensorOp,
    TileShape, ClusterShape,
    cutlass::epilogue::collective::EpilogueTileAuto,
    Acc, Acc,
    ElemCD, cutlass::layout::RowMajor, 128 / cutlass::sizeof_bits<ElemCD>::value,
    ElemCD, cutlass::layout::RowMajor, 128 / cutlass::sizeof_bits<ElemCD>::value,
    cutlass::epilogue::collective::EpilogueScheduleAuto
  >::CollectiveOp;

using CollectiveMainloop = typename cutlass::gemm::collective::CollectiveBuilder<
    cutlass::arch::Sm90, cutlass::arch::OpClassTensorOp,
    ElemA, cutlass::layout::RowMajor, 128 / cutlass::sizeof_bits<ElemA>::value,
    ElemB, cutlass::layout::ColumnMajor, 128 / cutlass::sizeof_bits<ElemB>::value,
    Acc,
    TileShape, ClusterShape,
    cutlass::gemm::collective::StageCountAutoCarveout<static_cast<int>(sizeof(typename CollectiveEpilogue::SharedStorage))>,
    cutlass::gemm::collective::KernelScheduleAuto
  >::CollectiveOp;

using GemmKernel = cutlass::gemm::kernel::GemmUniversal<
    cute::Shape<int,int,int,int>,
    CollectiveMainloop,
    CollectiveEpilogue
>;
using Gemm = cutlass::gemm::device::GemmUniversalAdapter<GemmKernel>;

// Force the device kernel symbol into the cubin without needing a host main.
auto* _anchor = &cutlass::device_kernel<GemmKernel>;


// ===== COMPILED SASS (sm_90a) =====

	.target	sm_90a

	.elftype	@"ET_EXEC"


//--------------------- .note.nv.tkinfo           --------------------------
	.section	.note.nv.tkinfo,"",@"SHT_NOTE"
	.sectionflags	@"SHF_NOTE_NV_TKINFO"
	.tkinfo
        /*0018*/ 	.word	0x00000002
        /*0030*/ 	.string	""
        /*0030*/ 	.string	"ptxas"
        /*0030*/ 	.string	"Cuda compilation tools, release 13.0, V13.0.88"
        /*0030*/ 	.string	"Build cuda_13.0.r13.0/compiler.36424714_0"
        /*0030*/ 	.string	"-arch sm_90a -m 64 "



//--------------------- .note.nv.cuinfo           --------------------------
	.section	.note.nv.cuinfo,"",@"SHT_NOTE"
	.sectionflags	@"SHF_NOTE_NV_CUINFO"
        /*0018*/ 	.short	0x0002
        /*001a*/ 	.short	0x005a
        /*001c*/ 	.short	0x0082
	.zero		2


//--------------------- .nv.info                  --------------------------
	.section	.nv.info,"",@"SHT_CUDA_INFO"
	.align	4


	//----- nvinfo : EIATTR_REGCOUNT
	.align		4
        /*0000*/ 	.byte	0x04, 0x2f
        /*0002*/ 	.short	(.L_15 - .L_14)
	.align		4
.L_14:
        /*0004*/ 	.word	index@(_ZN7cutlass13device_kernelINS_4gemm6kernel13GemmUniversalIN4cute5tupleIJiiiiEEENS1_10collective13CollectiveMmaINS1_34MainloopSm90TmaGmmaWarpSpecializedILi9ENS5_IJNS4_1CILi2EEENSA_ILi1EEESC_EEENS1_35KernelTmaWarpSpecializedCooperativeEEENS5_IJNSA_ILi256EEENSA_ILi112EEENSA_ILi64EEEEEEaNS5_IJlSC_lEEEaSK_NS4_8TiledMMAINS4_8MMA_AtomIJNS4_4SM904GMMA26MMA_64x16x32_S32S8S8_SS_TNEEEENS4_6LayoutISD_NS5_IJSC_NSA_ILi0EEESS_EEEEENS5_IJNS4_10UnderscoreESV_SV_EEEEENS4_13SM90_TMA_LOADENS4_14ComposedLayoutINS4_7SwizzleILi2ELi4ELi3EEENS4_18smem_ptr_flag_bitsILi8EEENSR_INS5_IJNSA_ILi8EEESI_EEENS5_IJSI_SC_EEEEEEEvNS4_8identityENS4_23SM90_TMA_LOAD_MULTICASTES18_vS19_EENS_8epilogue10collective6detail29Sm90TmaWarpSpecializedAdapterINS1D_15DefaultEpilogueIaSK_SK_NS1C_6thread17LinearCombinationIaLi1EiiLNS1H_9ScaleType4KindE0ELNS_15FloatRoundStyleE2EaEENS1_15EpilogueDefaultEEEEEvvEEEEvNT_6ParamsE)
        /*0008*/ 	.word	0x000000a8


	//----- nvinfo : EIATTR_FRAME_SIZE
	.align		4
.L_15:
        /*000c*/ 	.byte	0x04, 0x11
        /*000e*/ 	.short	(.L_17 - .L_16)
	.align		4
.L_16:
        /*0010*/ 	.word	index@(_ZN7cutlass13device_kernelINS_4gemm6kernel13GemmUniversalIN4cute5tupleIJiiiiEEENS1_10collective13CollectiveMmaINS1_34MainloopSm90TmaGmmaWarpSpecializedILi9ENS5_IJNS4_1CILi2EEENSA_ILi1EEESC_EEENS1_35KernelTmaWarpSpecializedCooperativeEEENS5_IJNSA_ILi256EEENSA_ILi112EEENSA_ILi64EEEEEEaNS5_IJlSC_lEEEaSK_NS4_8TiledMMAINS4_8MMA_AtomIJNS4_4SM904GMMA26MMA_64x16x32_S32S8S8_SS_TNEEEENS4_6LayoutISD_NS5_IJSC_NSA_ILi0EEESS_EEEEENS5_IJNS4_10UnderscoreESV_SV_EEEEENS4_13SM90_TMA_LOADENS4_14ComposedLayoutINS4_7SwizzleILi2ELi4ELi3EEENS4_18smem_ptr_flag_bitsILi8EEENSR_INS5_IJNSA_ILi8EEESI_EEENS5_IJSI_SC_EEEEEEEvNS4_8identityENS4_23SM90_TMA_LOAD_MULTICASTES18_vS19_EENS_8epilogue10collective6detail29Sm90TmaWarpSpecializedAdapterINS1D_15DefaultEpilogueIaSK_SK_NS1C_6thread17LinearCombinationIaLi1EiiLNS1H_9ScaleType4KindE0ELNS_15FloatRoundStyleE2EaEENS1_15EpilogueDefaultEEEEEvvEEEEvNT_6ParamsE)
        /*0014*/ 	.word	0x00000000


	//----- nvinfo : EIATTR_MIN_STACK_SIZE
	.align		4
.L_17:
        /*0018*/ 	.byte	0x04, 0x12
        /*001a*/ 	.short	(.L_19 - .L_18)
	.align		4
.L_18:
        /*001c*/ 	.word	index@(_ZN7cutlass13device_kernelINS_4gemm6kernel13GemmUniversalIN4cute5tupleIJiiiiEEENS1_10collective13CollectiveMmaINS1_34MainloopSm90TmaGmmaWarpSpecializedILi9ENS5_IJNS4_1CILi2EEENSA_ILi1EEESC_EEENS1_35KernelTmaWarpSpecializedCooperativeEEENS5_IJNSA_ILi256EEENSA_ILi112EEENSA_ILi64EEEEEEaNS5_IJlSC_lEEEaSK_NS4_8TiledMMAINS4_8MMA_AtomIJNS4_4SM904GMMA26MMA_64x16x32_S32S8S8_SS_TNEEEENS4_6LayoutISD_NS5_IJSC_NSA_ILi0EEESS_EEEEENS5_IJNS4_10UnderscoreESV_SV_EEEEENS4_13SM90_TMA_LOADENS4_14ComposedLayoutINS4_7SwizzleILi2ELi4ELi3EEENS4_18smem_ptr_flag_bitsILi8EEENSR_INS5_IJNSA_ILi8EEESI_EEENS5_IJSI_SC_EEEEEEEvNS4_8identityENS4_23SM90_TMA_LOAD_MULTICASTES18_vS19_EENS_8epilogue10collective6detail29Sm90TmaWarpSpecializedAdapterINS1D_15DefaultEpilogueIaSK_SK_NS1C_6thread17LinearCombinationIaLi1EiiLNS1H_9ScaleType4KindE0ELNS_15FloatRoundStyleE2EaEENS1_15EpilogueDefaultEEEEEvvEEEEvNT_6ParamsE)
        /*0020*/ 	.word	0x00000000
.L_19:


//--------------------- .nv.compat                --------------------------
	.section	.nv.compat,"",@"SHT_CUDA_COMPAT_INFO"
	.align	4
        /*0000*/ 	.byte	0x02, 0x09, 0x01, 0x00, 0x02, 0x02, 0x04, 0x00, 0x02, 0x05, 0x05, 0x00, 0x03, 0x07, 0x01, 0x01
        /*0010*/ 	.byte	0x02, 0x03, 0x01, 0x00, 0x02, 0x06, 0x01, 0x00, 0x04, 0x0b, 0x08, 0x00, 0x00, 0x00, 0x00, 0x00
        /*0020*/ 	.byte	0x00, 0x00, 0x00, 0x00


//--------------------- .nv.info._ZN7cutlass13device_kernelINS_4gemm6kernel13GemmUniversalIN4cute5tupleIJiiiiEEENS1_10collective13CollectiveMmaINS1_34MainloopSm90TmaGmmaWarpSpecializedILi9ENS5_IJNS4_1CILi2EEENSA_ILi1EEESC_EEENS1_35KernelTmaWarpSpecializedCooperativeEEENS5_IJNSA_ILi256EEENSA_ILi112EEENSA_ILi64EEEEEEaNS5_IJlSC_lEEEaSK_NS4_8TiledMMAINS4_8MMA_AtomIJNS4_4SM904GMMA26MMA_64x16x32_S32S8S8_SS_TNEEEENS4_6LayoutISD_NS5_IJSC_NSA_ILi0EEESS_EEEEENS5_IJNS4_10UnderscoreESV_SV_EEEEENS4_13SM90_TMA_LOADENS4_14ComposedLayoutINS4_7SwizzleILi2ELi4ELi3EEENS4_18smem_ptr_flag_bitsILi8EEENSR_INS5_IJNSA_ILi8EEESI_EEENS5_IJSI_SC_EEEEEEEvNS4_8identityENS4_23SM90_TMA_LOAD_MULTICASTES18_vS19_EENS_8epilogue10collective6detail29Sm90TmaWarpSpecializedAdapterINS1D_15DefaultEpilogueIaSK_SK_NS1C_6thread17LinearCombinationIaLi1EiiLNS1H_9ScaleType4KindE0ELNS_15FloatRoundStyleE2EaEENS1_15EpilogueDefaultEEEEEvvEEEEvNT_6ParamsE --------------------------
	.section	.nv.info._ZN7cutlass13device_kernelINS_4gemm6kernel13GemmUniversalIN4cute5tupleIJiiiiEEENS1_10collective13CollectiveMmaINS1_34MainloopSm90TmaGmmaWarpSpecializedILi9ENS5_IJNS4_1CILi2EEENSA_ILi1EEESC_EEENS1_35KernelTmaWarpSpecializedCooperativeEEENS5_IJNSA_ILi256EEENSA_ILi112EEENSA_ILi64EEEEEEaNS5_IJlSC_lEEEaSK_NS4_8TiledMMAINS4_8MMA_AtomIJNS4_4SM904GMMA26MMA_64x16x32_S32S8S8_SS_TNEEEENS4_6LayoutISD_NS5_IJSC_NSA_ILi0EEESS_EEEEENS5_IJNS4_10UnderscoreESV_SV_EEEEENS4_13SM90_TMA_LOADENS4_14ComposedLayoutINS4_7SwizzleILi2ELi4ELi3EEENS4_18smem_ptr_flag_bitsILi8EEENSR_INS5_IJNSA_ILi8EEESI_EEENS5_IJSI_SC_EEEEEEEvNS4_8identityENS4_23SM90_TMA_LOAD_MULTICASTES18_vS19_EENS_8epilogue10collective6detail29Sm90TmaWarpSpecializedAdapterINS1D_15DefaultEpilogueIaSK_SK_NS1C_6thread17LinearCombinationIaLi1EiiLNS1H_9ScaleType4KindE0ELNS_15FloatRoundStyleE2EaEENS1_15EpilogueDefaultEEEEEvvEEEEvNT_6ParamsE,"",@"SHT_CUDA_INFO"
	.sectionflags	@""
	.align	4


	//----- nvinfo : EIATTR_CUDA_API_VERSION
	.align		4
        /*0000*/ 	.byte	0x04, 0x37
        /*0002*/ 	.short	(.L_21 - .L_20)
.L_20:
        /*0004*/ 	.word	0x00000082


	//----- nvinfo : EIATTR_KPARAM_INFO
	.align		4
.L_21:
        /*0008*/ 	.byte	0x04, 0x17
        /*000a*/ 	.short	(.L_23 - .L_22)
.L_22:
        /*000c*/ 	.word	0x00000000
        /*0010*/ 	.short	0x0000
        /*0012*/ 	.short	0x0070
        /*0014*/ 	.byte	0x00, 0xf0, 0x01, 0x10


	//----- nvinfo : EIATTR_SPARSE_MMA_MASK
	.align		4
.L_23:
        /*0018*/ 	.byte	0x03, 0x50
        /*001a*/ 	.short	0x0000


	//----- nvinfo : EIATTR_MAXREG_COUNT
	.align		4
        /*001c*/ 	.byte	0x03, 0x1b
        /*001e*/ 	.short	0x00a8


	//----- nvinfo : EIATTR_NUM_BARRIERS
	.align		4
        /*0020*/ 	.byte	0x02, 0x4c
        /*0022*/ 	.byte	0x01
	.zero		1


	//----- nvinfo : EIATTR_EXTERNS
	.align		4
        /*0024*/ 	.byte	0x04, 0x0f
        /*0026*/ 	.short	(.L_25 - .L_24)


	//   ....[0]....
	.align		4
.L_24:
        /*0028*/ 	.word	index@(__assertfail)


	//----- nvinfo : EIATTR_MERCURY_ISA_VERSION
	.align		4
.L_25:
        /*002c*/ 	.byte	0x03, 0x5f
        /*002e*/ 	.short	0x0101


	//----- nvinfo : EIATTR_INT_WARP_WIDE_INSTR_OFFSETS
	.align		4
        /*0030*/ 	.byte	0x04, 0x31
        /*0032*/ 	.short	(.L_27 - .L_26)


	//   ....[0]....
.L_26:
        /*0034*/ 	.word	0x00000550


	//   ....[1]....
        /*0038*/ 	.word	0x00000570


	//   ....[2]....
        /*003c*/ 	.word	0x00000730


	//   ....[3]....
        /*0040*/ 	.word	0x00003140


	//----- nvinfo : EIATTR_COOP_GROUP_MASK_REGIDS
	.align		4
.L_27:
        /*0044*/ 	.byte	0x04, 0x29
        /*0046*/ 	.short	(.L_29 - .L_28)


	//   ....[0]....
.L_28:
        /*0048*/ 	.word	0xffffffff


	//   ....[1]....
        /*004c*/ 	.word	0xffffffff


	//   ....[2]....
        /*0050*/ 	.word	0xffffffff


	//   ....[3]....
        /*0054*/ 	.word	0xffffffff


	//   ....[4]....
        /*0058*/ 	.word	0xffffffff


	//   ....[5]....
        /*005c*/ 	.word	0xffffffff


	//----- nvinfo : EIATTR_COOP_GROUP_INSTR_OFFSETS
	.align		4
.L_29:
        /*0060*/ 	.byte	0x04, 0x28
        /*0062*/ 	.short	(.L_31 - .L_30)


	//   ....[0]....
.L_30:
        /*0064*/ 	.word	0x00000060


	//   ....[1]....
        /*0068*/ 	.word	0x00000070


	//   ....[2]....
        /*006c*/ 	.word	0x00000130


	//   ....[3]....
        /*0070*/ 	.word	0x000003a0


	//   ....[4]....
        /*0074*/ 	.word	0x000008d0


	//   ....[5]....
        /*0078*/ 	.word	0x000014e0


	//----- nvinfo : EIATTR_REG_RECONFIG
	.align		4
.L_31:
        /*007c*/ 	.byte	0x01, 0x54
	.zero		2


	//----- nvinfo : EIATTR_SYSCALL_OFFSETS
	.align		4
        /*0080*/ 	.byte	0x04, 0x46
        /*0082*/ 	.short	(.L_33 - .L_32)


	//   ....[0]....
.L_32:
        /*0084*/ 	.word	0x000016d0


	//----- nvinfo : EIATTR_MBARRIER_INSTR_OFFSETS
	.align		4
.L_33:
        /*0088*/ 	.byte	0x04, 0x39
        /*008a*/ 	.short	(.L_35 - .L_34)


	//   ....[0]....
.L_34:
        /*008c*/ 	.word	0x00000250
        /*0090*/ 	.word	0x000000ff
        /*0094*/ 	.word	0x00000000
        /*0098*/ 	.short	0x0100
        /*009a*/ 	.byte	0x08
	.zero		1


	//   ....[1]....
        /*009c*/ 	.word	0x00000260
        /*00a0*/ 	.word	0x000000ff
        /*00a4*/ 	.word	0x00000048
        /*00a8*/ 	.short	0x0100
        /*00aa*/ 	.byte	0x08
	.zero		1


	//   ....[2]....
        /*00ac*/ 	.word	0x00000270
        /*00b0*/ 	.word	0x000000ff
        /*00b4*/ 	.word	0x00000008
        /*00b8*/ 	.short	0x0100
        /*00ba*/ 	.byte	0x08
	.zero		1


	//   ....[3]....
        /*00bc*/ 	.word	0x00000280
        /*00c0*/ 	.word	0x000000ff
        /*00c4*/ 	.word	0x00000050
        /*00c8*/ 	.short	0x0100
        /*00ca*/ 	.byte	0x08
	.zero		1


	//   ....[4]....
        /*00cc*/ 	.word	0x00000290
        /*00d0*/ 	.word	0x000000ff
        /*00d4*/ 	.word	0x00000010
        /*00d8*/ 	.short	0x0100
        /*00da*/ 	.byte	0x08
	.zero		1


	//   ....[5]....
        /*00dc*/ 	.word	0x000002a0
        /*00e0*/ 	.word	0x000000ff
        /*00e4*/ 	.word	0x00000058
        /*00e8*/ 	.short	0x0100
        /*00ea*/ 	.byte	0x08
	.zero		1


	//   ....[6]....
        /*00ec*/ 	.word	0x000002b0
        /*00f0*/ 	.word	0x000000ff
        /*00f4*/ 	.word	0x00000018
        /*00f8*/ 	.short	0x0100
        /*00fa*/ 	.byte	0x08
	.zero		1


	//   ....[7]....
        /*00fc*/ 	.word	0x000002c0
        /*0100*/ 	.word	0x000000ff
        /*0104*/ 	.word	0x00000060
        /*0108*/ 	.short	0x0100
        /*010a*/ 	.byte	0x08
	.zero		1


	//   ....[8]....
        /*010c*/ 	.word	0x000002d0
        /*0110*/ 	.word	0x000000ff
        /*0114*/ 	.word	0x00000020
        /*0118*/ 	.short	0x0100
        /*011a*/ 	.byte	0x08
	.zero		1


	//   ....[9]....
        /*011c*/ 	.word	0x000002e0
        /*0120*/ 	.word	0x000000ff
        /*0124*/ 	.word	0x00000068
        /*0128*/ 	.short	0x0100
        /*012a*/ 	.byte	0x08
	.zero		1


	//   ....[10]....
        /*012c*/ 	.word	0x000002f0
        /*0130*/ 	.word	0x000000ff
        /*0134*/ 	.word	0x00000028
        /*0138*/ 	.short	0x0100
        /*013a*/ 	.byte	0x08
	.zero		1


	//   ....[11]....
        /*013c*/ 	.word	0x00000300
        /*0140*/ 	.word	0x000000ff
        /*0144*/ 	.word	0x00000070
        /*0148*/ 	.short	0x0100
        /*014a*/ 	.byte	0x08
	.zero		1


	//   ....[12]....
        /*014c*/ 	.word	0x00000310
        /*0150*/ 	.word	0x000000ff
        /*0154*/ 	.word	0x00000030
        /*0158*/ 	.short	0x0100
        /*015a*/ 	.byte	0x08
	.zero		1


	//   ....[13]....
        /*015c*/ 	.word	0x00000320
        /*0160*/ 	.word	0x000000ff
        /*0164*/ 	.word	0x00000078
        /*0168*/ 	.short	0x0100
        /*016a*/ 	.byte	0x08
	.zero		1


	//   ....[14]....
        /*016c*/ 	.word	0x00000330
        /*0170*/ 	.word	0x000000ff
        /*0174*/ 	.word	0x00000038
        /*0178*/ 	.short	0x0100
        /*017a*/ 	.byte	0x08
	.zero		1


	//   ....[15]....
        /*017c*/ 	.word	0x00000340
        /*0180*/ 	.word	0x000000ff
        /*0184*/ 	.word	0x00000080
        /*0188*/ 	.short	0x0100
        /*018a*/ 	.byte	0x08
	.zero		1


	//   ....[16]....
        /*018c*/ 	.word	0x00000350
        /*0190*/ 	.word	0x000000ff
        /*0194*/ 	.word	0x00000040
        /*0198*/ 	.short	0x0100
        /*019a*/ 	.byte	0x08
	.zero		1


	//   ....[17]....
        /*019c*/ 	.word	0x00000360
        /*01a0*/ 	.word	0x000000ff
        /*01a4*/ 	.word	0x00000088
        /*01a8*/ 	.short	0x0100
        /*01aa*/ 	.byte	0x08
	.zero		1


	//   ....[18]....
        /*01ac*/ 	.word	0x000007d0
        /*01b0*/ 	.word	0x000000ff
        /*01b4*/ 	.word	0x000000a0
        /*01b8*/ 	.short	0x0100
        /*01ba*/ 	.byte	0x06
	.zero		1


	//   ....[19]....
        /*01bc*/ 	.word	0x00000860
        /*01c0*/ 	.word	0x000000ff
        /*01c4*/ 	.word	0x000000a8
        /*01c8*/ 	.short	0x0100
        /*01ca*/ 	.byte	0x06
	.zero		1


	//   ....[20]....
        /*01cc*/ 	.word	0x000017a0
        /*01d0*/ 	.word	0x00000003
        /*01d4*/ 	.word	0x00000000
        /*01d8*/ 	.short	0x010a
        /*01da*/ 	.byte	0x3f
	.zero		1


	//   ....[21]....
        /*01dc*/ 	.word	0x00001800
        /*01e0*/ 	.word	0x00000003
        /*01e4*/ 	.word	0x00000000
        /*01e8*/ 	.short	0x010a
        /*01ea*/ 	.byte	0x3f
	.zero		1


	//   ....[22]....
        /*01ec*/ 	.word	0x00002460
        /*01f0*/ 	.word	0x00000005
        /*01f4*/ 	.word	0x00000000
        /*01f8*/ 	.short	0x010a
        /*01fa*/ 	.byte	0x3f
	.zero		1


	//   ....[23]....
        /*01fc*/ 	.word	0x000024a0
        /*0200*/ 	.word	0x00000005
        /*0204*/ 	.word	0x00000000
        /*0208*/ 	.short	0x010a
        /*020a*/ 	.byte	0x3f
	.zero		1


	//   ....[24]....
        /*020c*/ 	.word	0x00002ff0
        /*0210*/ 	.word	0x00000005
        /*0214*/ 	.word	0x00000000
        /*0218*/ 	.short	0x0101
        /*021a*/ 	.byte	0x3f
	.zero		1


	//   ....[25]....
        /*021c*/ 	.word	0x000031e0
        /*0220*/ 	.word	0x00000003
        /*0224*/ 	.word	0x00000000
        /*0228*/ 	.short	0x0101
        /*022a*/ 	.byte	0x3f
	.zero		1


	//   ....[26]....
        /*022c*/ 	.word	0x00009a70
        /*0230*/ 	.word	0x00000017
        /*0234*/ 	.word	0x00000048
        /*0238*/ 	.short	0x010a
        /*023a*/ 	.byte	0x3f
	.zero		1


	//   ....[27]....
        /*023c*/ 	.word	0x00009df0
        /*0240*/ 	.word	0x00000006
        /*0244*/ 	.word	0x000000a8
        /*0248*/ 	.short	0x0101
        /*024a*/ 	.byte	0x3f
	.zero		1


	//   ....[28]....
        /*024c*/ 	.word	0x0000a540
        /*0250*/ 	.word	0x00000007
        /*0254*/ 	.word	0x00000000
        /*0258*/ 	.short	0x010a
        /*025a*/ 	.byte	0x3f
	.zero		1


	//   ....[29]....
        /*025c*/ 	.word	0x0000a5c0
        /*0260*/ 	.word	0x00000006
        /*0264*/ 	.word	0x00000000
        /*0268*/ 	.short	0x010a
        /*026a*/ 	.byte	0x3f
	.zero		1


	//   ....[30]....
        /*026c*/ 	.word	0x0000a650
        /*0270*/ 	.word	0x00000007
        /*0274*/ 	.word	0x00000000
        /*0278*/ 	.short	0x010a
        /*027a*/ 	.byte	0x3f
	.zero		1


	//   ....[31]....
        /*027c*/ 	.word	0x0000a6e0
        /*0280*/ 	.word	0x00000006
        /*0284*/ 	.word	0x00000000
        /*0288*/ 	.short	0x010a
        /*028a*/ 	.byte	0x3f
	.zero		1


	//   ....[32]....
        /*028c*/ 	.word	0x0000a770
        /*0290*/ 	.word	0x00000007
        /*0294*/ 	.word	0x00000000
        /*0298*/ 	.short	0x010a
        /*029a*/ 	.byte	0x3f
	.zero		1


	//   ....[33]....
        /*029c*/ 	.word	0x0000a800
        /*02a0*/ 	.word	0x00000006
        /*02a4*/ 	.word	0x00000000
        /*02a8*/ 	.short	0x010a
        /*02aa*/ 	.byte	0x3f
	.zero		1


	//   ....[34]....
        /*02ac*/ 	.word	0x0000a890
        /*02b0*/ 	.word	0x00000007
        /*02b4*/ 	.word	0x00000000
        /*02b8*/ 	.short	0x010a
        /*02ba*/ 	.byte	0x3f
	.zero		1


	//   ....[35]....
        /*02bc*/ 	.word	0x0000a920
        /*02c0*/ 	.word	0x00000006
        /*02c4*/ 	.word	0x00000000
        /*02c8*/ 	.short	0x010a
        /*02ca*/ 	.byte	0x3f
	.zero		1


	//   ....[36]....
        /*02cc*/ 	.word	0x0000a9b0
        /*02d0*/ 	.word	0x00000005
        /*02d4*/ 	.word	0x00000000
        /*02d8*/ 	.short	0x010a
        /*02da*/ 	.byte	0x3f
	.zero		1


	//   ....[37]....
        /*02dc*/ 	.word	0x0000aa10
        /*02e0*/ 	.word	0x00000003
        /*02e4*/ 	.word	0x00000000
        /*02e8*/ 	.short	0x010a
        /*02ea*/ 	.byte	0x3f
	.zero		1


	//   ....[38]....
        /*02ec*/ 	.word	0x0000aa60
        /*02f0*/ 	.word	0x00000005
        /*02f4*/ 	.word	0x00000000
        /*02f8*/ 	.short	0x010a
        /*02fa*/ 	.byte	0x3f
	.zero		1


	//   ....[39]....
        /*02fc*/ 	.word	0x0000ab30
        /*0300*/ 	.word	0x00000017
        /*0304*/ 	.word	0x00000048
        /*0308*/ 	.short	0x010a
        /*030a*/ 	.byte	0x3f
	.zero		1


	//   ....[40]....
        /*030c*/ 	.word	0x0000ac00
        /*0310*/ 	.word	0x00000007
        /*0314*/ 	.word	0x00000000
        /*0318*/ 	.short	0x010a
        /*031a*/ 	.byte	0x3f
	.zero		1


	//   ....[41]....
        /*031c*/ 	.word	0x0000ac50
        /*0320*/ 	.word	0x00000006
        /*0324*/ 	.word	0x00000000
        /*0328*/ 	.short	0x010a
        /*032a*/ 	.byte	0x3f
	.zero		1


	//   ....[42]....
        /*032c*/ 	.word	0x0000aca0
        /*0330*/ 	.word	0x00000007
        /*0334*/ 	.word	0x00000000
        /*0338*/ 	.short	0x010a
        /*033a*/ 	.byte	0x3f
	.zero		1


	//   ....[43]....
        /*033c*/ 	.word	0x0000acf0
        /*0340*/ 	.word	0x00000006
        /*0344*/ 	.word	0x00000000
        /*0348*/ 	.short	0x010a
        /*034a*/ 	.byte	0x3f
	.zero		1


	//   ....[44]....
        /*034c*/ 	.word	0x0000ad40
        /*0350*/ 	.word	0x00000007
        /*0354*/ 	.word	0x00000000
        /*0358*/ 	.short	0x010a
        /*035a*/ 	.byte	0x3f
	.zero		1


	//   ....[45]....
        /*035c*/ 	.word	0x0000ad90
        /*0360*/ 	.word	0x00000006
        /*0364*/ 	.word	0x00000000
        /*0368*/ 	.short	0x010a
        /*036a*/ 	.byte	0x3f
	.zero		1


	//   ....[46]....
        /*036c*/ 	.word	0x0000ade0
        /*0370*/ 	.word	0x00000007
        /*0374*/ 	.word	0x00000000
        /*0378*/ 	.short	0x010a
        /*037a*/ 	.byte	0x3f
	.zero		1


	//   ....[47]....
        /*037c*/ 	.word	0x0000ae30
        /*0380*/ 	.word	0x00000006
        /*0384*/ 	.word	0x00000000
        /*0388*/ 	.short	0x010a
        /*038a*/ 	.byte	0x3f
	.zero		1


	//----- nvinfo : EIATTR_NUM_MBARRIERS
	.align		4
.L_35:
        /*038c*/ 	.byte	0x03, 0x38
        /*038e*/ 	.short	0x0014


	//----- nvinfo : EIATTR_EXIT_INSTR_OFFSETS
	.align		4
        /*0390*/ 	.byte	0x04, 0x1c
        /*0392*/ 	.short	(.L_37 - .L_36)


	//   ....[0]....
.L_36:
        /*0394*/ 	.word	0x00000aa0


	//   ....[1]....
        /*0398*/ 	.word	0x000012c0


	//   ....[2]....
        /*039c*/ 	.word	0x000091f0


	//   ....[3]....
        /*03a0*/ 	.word	0x00009750


	//   ....[4]....
        /*03a4*/ 	.word	0x0000aa00


	//----- nvinfo : EIATTR_MAX_THREADS
	.align		4
.L_37:
        /*03a8*/ 	.byte	0x04, 0x05
        /*03aa*/ 	.short	(.L_39 - .L_38)
.L_38:
        /*03ac*/ 	.word	0x00000180
        /*03b0*/ 	.word	0x00000001
        /*03b4*/ 	.word	0x00000001


	//----- nvinfo : EIATTR_CRS_STACK_SIZE
	.align		4
.L_39:
        /*03b8*/ 	.byte	0x04, 0x1e
        /*03ba*/ 	.short	(.L_41 - .L_40)
.L_40:
        /*03bc*/ 	.word	0x00000000


	//----- nvinfo : EIATTR_CBANK_PARAM_SIZE
	.align		4
.L_41:
        /*03c0*/ 	.byte	0x03, 0x19
        /*03c2*/ 	.short	0x0470


	//----- nvinfo : EIATTR_PARAM_CBANK
	.align		4
        /*03c4*/ 	.byte	0x04, 0x0a
        /*03c6*/ 	.short	(.L_43 - .L_42)
	.align		4
.L_42:
        /*03c8*/ 	.word	index@(.nv.constant0._ZN7cutlass13device_kernelINS_4gemm6kernel13GemmUniversalIN4cute5tupleIJiiiiEEENS1_10collective13CollectiveMmaINS1_34MainloopSm90TmaGmmaWarpSpecializedILi9ENS5_IJNS4_1CILi2EEENSA_ILi1EEESC_EEENS1_35KernelTmaWarpSpecializedCooperativeEEENS5_IJNSA_ILi256EEENSA_ILi112EEENSA_ILi64EEEEEEaNS5_IJlSC_lEEEaSK_NS4_8TiledMMAINS4_8MMA_AtomIJNS4_4SM904GMMA26MMA_64x16x32_S32S8S8_SS_TNEEEENS4_6LayoutISD_NS5_IJSC_NSA_ILi0EEESS_EEEEENS5_IJNS4_10UnderscoreESV_SV_EEEEENS4_13SM90_TMA_LOADENS4_14ComposedLayoutINS4_7SwizzleILi2ELi4ELi3EEENS4_18smem_ptr_flag_bitsILi8EEENSR_INS5_IJNSA_ILi8EEESI_EEENS5_IJSI_SC_EEEEEEEvNS4_8identityENS4_23SM90_TMA_LOAD_MULTICASTES18_vS19_EENS_8epilogue10collective6detail29Sm90TmaWarpSpecializedAdapterINS1D_15DefaultEpilogueIaSK_SK_NS1C_6thread17LinearCombinationIaLi1EiiLNS1H_9ScaleType4KindE0ELNS_15FloatRoundStyleE2EaEENS1_15EpilogueDefaultEEEEEvvEEEEvNT_6ParamsE)
        /*03cc*/ 	.short	0x0210
        /*03ce*/ 	.short	0x0470


	//----- nvinfo : EIATTR_SW_WAR
	.align		4
.L_43:
        /*03d0*/ 	.byte	0x04, 0x36
        /*03d2*/ 	.short	(.L_45 - .L_44)
.L_44:
        /*03d4*/ 	.word	0x00000008
.L_45:


//--------------------- .nv.callgraph             --------------------------
	.section	.nv.callgraph,"",@"SHT_CUDA_CALLGRAPH"
	.align	4
	.sectionentsize	8
	.align		4
        /*0000*/ 	.word	0x00000000
	.align		4
        /*0004*/ 	.word	0xffffffff
	.align		4
        /*0008*/ 	.word	index@(_ZN7cutlass13device_kernelINS_4gemm6kernel13GemmUniversalIN4cute5tupleIJiiiiEEENS1_10collective13CollectiveMmaINS1_34MainloopSm90TmaGmmaWarpSpecializedILi9ENS5_IJNS4_1CILi2EEENSA_ILi1EEESC_EEENS1_35KernelTmaWarpSpecializedCooperativeEEENS5_IJNSA_ILi256EEENSA_ILi112EEENSA_ILi64EEEEEEaNS5_IJlSC_lEEEaSK_NS4_8TiledMMAINS4_8MMA_AtomIJNS4_4SM904GMMA26MMA_64x16x32_S32S8S8_SS_TNEEEENS4_6LayoutISD_NS5_IJSC_NSA_ILi0EEESS_EEEEENS5_IJNS4_10UnderscoreESV_SV_EEEEENS4_13SM90_TMA_LOADENS4_14ComposedLayoutINS4_7SwizzleILi2ELi4ELi3EEENS4_18smem_ptr_flag_bitsILi8EEENSR_INS5_IJNSA_ILi8EEESI_EEENS5_IJSI_SC_EEEEEEEvNS4_8identityENS4_23SM90_TMA_LOAD_MULTICASTES18_vS19_EENS_8epilogue10collective6detail29Sm90TmaWarpSpecializedAdapterINS1D_15DefaultEpilogueIaSK_SK_NS1C_6thread17LinearCombinationIaLi1EiiLNS1H_9ScaleType4KindE0ELNS_15FloatRoundStyleE2EaEENS1_15EpilogueDefaultEEEEEvvEEEEvNT_6ParamsE)
	.align		4
        /*000c*/ 	.word	index@(__assertfail)
	.align		4
        /*0010*/ 	.word	0x00000000
	.align		4
        /*0014*/ 	.word	0xfffffffe
	.align		4
        /*0018*/ 	.word	0x00000000
	.align		4
        /*001c*/ 	.word	0xfffffffd
	.align		4
        /*0020*/ 	.word	0x00000000
	.align		4
        /*0024*/ 	.word	0xfffffffc


//--------------------- .nv.constant4             --------------------------
	.section	.nv.constant4,"a",@progbits
	.align	8
	.align		8
.nv.constant4:
        /*0000*/ 	.dword	__assertfail
	.align		8
        /*0008*/ 	.dword	__unnamed_1
	.align		8
        /*0010*/ 	.dword	_ZN40_INTERNAL_3b91a202_4_k_cu_2ded11d4_169984cuda3std3__45__cpo5beginE
	.align		8
        /*0018*/ 	.dword	_ZN40_INTERNAL_3b91a202_4_k_cu_2ded11d4_169984cuda3std3__45__cpo3endE
	.align		8
        /*0020*/ 	.dword	_ZN40_INTERNAL_3b91a202_4_k_cu_2ded11d4_169984cuda3std3__45__cpo6cbeginE
	.align		8
        /*0028*/ 	.dword	_ZN40_INTERNAL_3b91a202_4_k_cu_2ded11d4_169984cuda3std3__45__cpo4cendE
	.align		8
        /*0030*/ 	.dword	_ZN40_INTERNAL_3b91a202_4_k_cu_2ded11d4_169984cuda3std3__442_GLOBAL__N__3b91a202_4_k_cu_2ded11d4_169986ignoreE
	.align		8
        /*0038*/ 	.dword	_ZN40_INTERNAL_3b91a202_4_k_cu_2ded11d4_169984cuda3std3__419piecewise_constructE
	.align		8
        /*0040*/ 	.dword	_ZN40_INTERNAL_3b91a202_4_k_cu_2ded11d4_169984cuda3std3__48in_placeE
	.align		8
        /*0048*/ 	.dword	_ZN40_INTERNAL_3b91a202_4_k_cu_2ded11d4_169984cuda3std6ranges3__45__cpo4swapE
	.align		8
        /*0050*/ 	.dword	_ZN40_INTERNAL_3b91a202_4_k_cu_2ded11d4_169984cuda3std6ranges3__45__cpo9iter_moveE
	.align		8
        /*0058*/ 	.dword	_ZN40_INTERNAL_3b91a202_4_k_cu_2ded11d4_169984cute7productE
	.align		8
        /*0060*/ 	.dword	_ZN40_INTERNAL_3b91a202_4_k_cu_2ded11d4_169984cute1_E
	.align		8
        /*0068*/ 	.dword	$str$22
	.align		8
        /*0070*/ 	.dword	$str$23


//--------------------- .text._ZN7cutlass13device_kernelINS_4gemm6kernel13GemmUniversalIN4cute5tupleIJiiiiEEENS1_10collective13CollectiveMmaINS1_34MainloopSm90TmaGmmaWarpSpecializedILi9ENS5_IJNS4_1CILi2EEENSA_ILi1EEESC_EEENS1_35KernelTmaWarpSpecializedCooperativeEEENS5_IJNSA_ILi256EEENSA_ILi112EEENSA_ILi64EEEEEEaNS5_IJlSC_lEEEaSK_NS4_8TiledMMAINS4_8MMA_AtomIJNS4_4SM904GMMA26MMA_64x16x32_S32S8S8_SS_TNEEEENS4_6LayoutISD_NS5_IJSC_NSA_ILi0EEESS_EEEEENS5_IJNS4_10UnderscoreESV_SV_EEEEENS4_13SM90_TMA_LOADENS4_14ComposedLayoutINS4_7SwizzleILi2ELi4ELi3EEENS4_18smem_ptr_flag_bitsILi8EEENSR_INS5_IJNSA_ILi8EEESI_EEENS5_IJSI_SC_EEEEEEEvNS4_8identityENS4_23SM90_TMA_LOAD_MULTICASTES18_vS19_EENS_8epilogue10collective6detail29Sm90TmaWarpSpecializedAdapterINS1D_15DefaultEpilogueIaSK_SK_NS1C_6thread17LinearCombinationIaLi1EiiLNS1H_9ScaleType4KindE0ELNS_15FloatRoundStyleE2EaEENS1_15EpilogueDefaultEEEEEvvEEEEvNT_6ParamsE --------------------------
	.section	.text._ZN7cutlass13device_kernelINS_4gemm6kernel13GemmUniversalIN4cute5tupleIJiiiiEEENS1_10collective13CollectiveMmaINS1_34MainloopSm90TmaGmmaWarpSpecializedILi9ENS5_IJNS4_1CILi2EEENSA_ILi1EEESC_EEENS1_35KernelTmaWarpSpecializedCooperativeEEENS5_IJNSA_ILi256EEENSA_ILi112EEENSA_ILi64EEEEEEaNS5_IJlSC_lEEEaSK_NS4_8TiledMMAINS4_8MMA_AtomIJNS4_4SM904GMMA26MMA_64x16x32_S32S8S8_SS_TNEEEENS4_6LayoutISD_NS5_IJSC_NSA_ILi0EEESS_EEEEENS5_IJNS4_10UnderscoreESV_SV_EEEEENS4_13SM90_TMA_LOADENS4_14ComposedLayoutINS4_7SwizzleILi2ELi4ELi3EEENS4_18smem_ptr_flag_bitsILi8EEENSR_INS5_IJNSA_ILi8EEESI_EEENS5_IJSI_SC_EEEEEEEvNS4_8identityENS4_23SM90_TMA_LOAD_MULTICASTES18_vS19_EENS_8epilogue10collective6detail29Sm90TmaWarpSpecializedAdapterINS1D_15DefaultEpilogueIaSK_SK_NS1C_6thread17LinearCombinationIaLi1EiiLNS1H_9ScaleType4KindE0ELNS_15FloatRoundStyleE2EaEENS1_15EpilogueDefaultEEEEEvvEEEEvNT_6ParamsE,"ax",@progbits
	.align	128
.text._ZN7cutlass13device_kernelINS_4gemm6kernel13GemmUniversalIN4cute5tupleIJiiiiEEENS1_10collective13CollectiveMmaINS1_34MainloopSm90TmaGmmaWarpSpecializedILi9ENS5_IJNS4_1CILi2EEENSA_ILi1EEESC_EEENS1_35KernelTmaWarpSpecializedCooperativeEEENS5_IJNSA_ILi256EEENSA_ILi112EEENSA_ILi64EEEEEEaNS5_IJlSC_lEEEaSK_NS4_8TiledMMAINS4_8MMA_AtomIJNS4_4SM904GMMA26MMA_64x16x32_S32S8S8_SS_TNEEEENS4_6LayoutISD_NS5_IJSC_NSA_ILi0EEESS_EEEEENS5_IJNS4_10UnderscoreESV_SV_EEEEENS4_13SM90_TMA_LOADENS4_14ComposedLayoutINS4_7SwizzleILi2ELi4ELi3EEENS4_18smem_ptr_flag_bitsILi8EEENSR_INS5_IJNSA_ILi8EEESI_EEENS5_IJSI_SC_EEEEEEEvNS4_8identityENS4_23SM90_TMA_LOAD_MULTICASTES18_vS19_EENS_8epilogue10collective6detail29Sm90TmaWarpSpecializedAdapterINS1D_15DefaultEpilogueIaSK_SK_NS1C_6thread17LinearCombinationIaLi1EiiLNS1H_9ScaleType4KindE0ELNS_15FloatRoundStyleE2EaEENS1_15EpilogueDefaultEEEEEvvEEEEvNT_6ParamsE:
        .type           _ZN7cutlass13device_kernelINS_4gemm6kernel13GemmUniversalIN4cute5tupleIJiiiiEEENS1_10collective13CollectiveMmaINS1_34MainloopSm90TmaGmmaWarpSpecializedILi9ENS5_IJNS4_1CILi2EEENSA_ILi1EEESC_EEENS1_35KernelTmaWarpSpecializedCooperativeEEENS5_IJNSA_ILi256EEENSA_ILi112EEENSA_ILi64EEEEEEaNS5_IJlSC_lEEEaSK_NS4_8TiledMMAINS4_8MMA_AtomIJNS4_4SM904GMMA26MMA_64x16x32_S32S8S8_SS_TNEEEENS4_6LayoutISD_NS5_IJSC_NSA_ILi0EEESS_EEEEENS5_IJNS4_10UnderscoreESV_SV_EEEEENS4_13SM90_TMA_LOADENS4_14ComposedLayoutINS4_7SwizzleILi2ELi4ELi3EEENS4_18smem_ptr_flag_bitsILi8EEENSR_INS5_IJNSA_ILi8EEESI_EEENS5_IJSI_SC_EEEEEEEvNS4_8identityENS4_23SM90_TMA_LOAD_MULTICASTES18_vS19_EENS_8epilogue10collective6detail29Sm90TmaWarpSpecializedAdapterINS1D_15DefaultEpilogueIaSK_SK_NS1C_6thread17LinearCombinationIaLi1EiiLNS1H_9ScaleType4KindE0ELNS_15FloatRoundStyleE2EaEENS1_15EpilogueDefaultEEEEEvvEEEEvNT_6ParamsE,@function
        .size           _ZN7cutlass13device_kernelINS_4gemm6kernel13GemmUniversalIN4cute5tupleIJiiiiEEENS1_10collective13CollectiveMmaINS1_34MainloopSm90TmaGmmaWarpSpecializedILi9ENS5_IJNS4_1CILi2EEENSA_ILi1EEESC_EEENS1_35KernelTmaWarpSpecializedCooperativeEEENS5_IJNSA_ILi256EEENSA_ILi112EEENSA_ILi64EEEEEEaNS5_IJlSC_lEEEaSK_NS4_8TiledMMAINS4_8MMA_AtomIJNS4_4SM904GMMA26MMA_64x16x32_S32S8S8_SS_TNEEEENS4_6LayoutISD_NS5_IJSC_NSA_ILi0EEESS_EEEEENS5_IJNS4_10UnderscoreESV_SV_EEEEENS4_13SM90_TMA_LOADENS4_14ComposedLayoutINS4_7SwizzleILi2ELi4ELi3EEENS4_18smem_ptr_flag_bitsILi8EEENSR_INS5_IJNSA_ILi8EEESI_EEENS5_IJSI_SC_EEEEEEEvNS4_8identityENS4_23SM90_TMA_LOAD_MULTICASTES18_vS19_EENS_8epilogue10collective6detail29Sm90TmaWarpSpecializedAdapterINS1D_15DefaultEpilogueIaSK_SK_NS1C_6thread17LinearCombinationIaLi1EiiLNS1H_9ScaleType4KindE0ELNS_15FloatRoundStyleE2EaEENS1_15EpilogueDefaultEEEEEvvEEEEvNT_6ParamsE,(.L_x_308 - _ZN7cutlass13device_kernelINS_4gemm6kernel13GemmUniversalIN4cute5tupleIJiiiiEEENS1_10collective13CollectiveMmaINS1_34MainloopSm90TmaGmmaWarpSpecializedILi9ENS5_IJNS4_1CILi2EEENSA_ILi1EEESC_EEENS1_35KernelTmaWarpSpecializedCooperativeEEENS5_IJNSA_ILi256EEENSA_ILi112EEENSA_ILi64EEEEEEaNS5_IJlSC_lEEEaSK_NS4_8TiledMMAINS4_8MMA_AtomIJNS4_4SM904GMMA26MMA_64x16x32_S32S8S8_SS_TNEEEENS4_6LayoutISD_NS5_IJSC_NSA_ILi0EEESS_EEEEENS5_IJNS4_10UnderscoreESV_SV_EEEEENS4_13SM90_TMA_LOADENS4_14ComposedLayoutINS4_7SwizzleILi2ELi4ELi3EEENS4_18smem_ptr_flag_bitsILi8EEENSR_INS5_IJNSA_ILi8EEESI_EEENS5_IJSI_SC_EEEEEEEvNS4_8identityENS4_23SM90_TMA_LOAD_MULTICASTES18_vS19_EENS_8epilogue10collective6detail29Sm90TmaWarpSpecializedAdapterINS1D_15DefaultEpilogueIaSK_SK_NS1C_6thread17LinearCombinationIaLi1EiiLNS1H_9ScaleType4KindE0ELNS_15FloatRoundStyleE2EaEENS1_15EpilogueDefaultEEEEEvvEEEEvNT_6ParamsE)
        .other          _ZN7cutlass13device_kernelINS_4gemm6kernel13GemmUniversalIN4cute5tupleIJiiiiEEENS1_10collective13CollectiveMmaINS1_34MainloopSm90TmaGmmaWarpSpecializedILi9ENS5_IJNS4_1CILi2EEENSA_ILi1EEESC_EEENS1_35KernelTmaWarpSpecializedCooperativeEEENS5_IJNSA_ILi256EEENSA_ILi112EEENSA_ILi64EEEEEEaNS5_IJlSC_lEEEaSK_NS4_8TiledMMAINS4_8MMA_AtomIJNS4_4SM904GMMA26MMA_64x16x32_S32S8S8_SS_TNEEEENS4_6LayoutISD_NS5_IJSC_NSA_ILi0EEESS_EEEEENS5_IJNS4_10UnderscoreESV_SV_EEEEENS4_13SM90_TMA_LOADENS4_14ComposedLayoutINS4_7SwizzleILi2ELi4ELi3EEENS4_18smem_ptr_flag_bitsILi8EEENSR_INS5_IJNSA_ILi8EEESI_EEENS5_IJSI_SC_EEEEEEEvNS4_8identityENS4_23SM90_TMA_LOAD_MULTICASTES18_vS19_EENS_8epilogue10collective6detail29Sm90TmaWarpSpecializedAdapterINS1D_15DefaultEpilogueIaSK_SK_NS1C_6thread17LinearCombinationIaLi1EiiLNS1H_9ScaleType4KindE0ELNS_15FloatRoundStyleE2EaEENS1_15EpilogueDefaultEEEEEvvEEEEvNT_6ParamsE,@"STO_CUDA_ENTRY STV_DEFAULT"
_ZN7cutlass13device_kernelINS_4gemm6kernel13GemmUniversalIN4cute5tupleIJiiiiEEENS1_10collective13CollectiveMmaINS1_34MainloopSm90TmaGmmaWarpSpecializedILi9ENS5_IJNS4_1CILi2EEENSA_ILi1EEESC_EEENS1_35KernelTmaWarpSpecializedCooperativeEEENS5_IJNSA_ILi256EEENSA_ILi112EEENSA_ILi64EEEEEEaNS5_IJlSC_lEEEaSK_NS4_8TiledMMAINS4_8MMA_AtomIJNS4_4SM904GMMA26MMA_64x16x32_S32S8S8_SS_TNEEEENS4_6LayoutISD_NS5_IJSC_NSA_ILi0EEESS_EEEEENS5_IJNS4_10UnderscoreESV_SV_EEEEENS4_13SM90_TMA_LOADENS4_14ComposedLayoutINS4_7SwizzleILi2ELi4ELi3EEENS4_18smem_ptr_flag_bitsILi8EEENSR_INS5_IJNSA_ILi8EEESI_EEENS5_IJSI_SC_EEEEEEEvNS4_8identityENS4_23SM90_TMA_LOAD_MULTICASTES18_vS19_EENS_8epilogue10collective6detail29Sm90TmaWarpSpecializedAdapterINS1D_15DefaultEpilogueIaSK_SK_NS1C_6thread17LinearCombinationIaLi1EiiLNS1H_9ScaleType4KindE0ELNS_15FloatRoundStyleE2EaEENS1_15EpilogueDefaultEEEEEvvEEEEvNT_6ParamsE:
[----:B------:R-:W0:Y:S01]  /*0000*/  LDC R1, c[0x0][0x28] ;  /* 0x00000a00ff017b82 */ /* 0x000e220000000800 */
[----:B------:R-:W1:Y:S01]  /*0010*/  S2R R143, SR_TID.X ;  /* 0x00000000008f7919 */ /* 0x000e620000002100 */
[----:B------:R-:W-:Y:S01]  /*0020*/  ELECT P0, URZ, PT ;  /* 0x00000000003f782f */ /* 0x000fe20003800000 */
[----:B------:R-:W-:Y:S01]  /*0030*/  BSSY B0, `(.L_x_0) ;  /* 0x000000f000007945 */ /* 0x000fe20003800000 */
[--C-:B-1----:R-:W-:Y:S02]  /*0040*/  SHF.R.U32.HI R0, RZ, 0x5, R143.reuse ;  /* 0x00000005ff007819 */ /* 0x102fe4000001168f */
[----:B------:R-:W-:-:S03]  /*0050*/  SHF.R.U32.HI R7, RZ, 0x7, R143 ;  /* 0x00000007ff077819 */ /* 0x000fc6000001168f */
[----:B------:R-:W1:Y:S04]  /*0060*/  SHFL.IDX PT, R3, R0, RZ, 0x1f ;  /* 0x00001fff00037589 */ /* 0x000e6800000e0000 */
[----:B------:R2:W3:Y:S01]  /*0070*/  SHFL.IDX PT, R2, R7, RZ, 0x1f ;  /* 0x00001fff07027589 */ /* 0x0004e200000e0000 */
[----:B-1----:R-:W-:-:S13]  /*0080*/  ISETP.NE.OR P0, PT, R3, RZ, !P0 ;  /* 0x000000ff0300720c */ /* 0x002fda0004705670 */
[----:B0-23--:R-:W-:Y:S05]  /*0090*/  @P0 BRA `(.L_x_1) ;  /* 0x0000000000200947 */ /* 0x00dfea0003800000 */
[----:B------:R-:W-:Y:S02]  /*00a0*/  ULDC.64 UR4, c[0x0][0x198] ;  /* 0x0000660000047ab9 */ /* 0x000fe40000000a00 */
[----:B------:R-:W-:Y:S02]  /*00b0*/  UIADD3 UR6, UP0, UR4, 0xf0, URZ ;  /* 0x000000f004067890 */ /* 0x000fe4000ff1e03f */
[----:B------:R-:W-:Y:S02]  /*00c0*/  UIADD3 UR4, UP1, UR4, 0x1f0, URZ ;  /* 0x000001f004047890 */ /* 0x000fe4000ff3e03f */
[----:B------:R-:W-:Y:S02]  /*00d0*/  UIADD3.X UR7, URZ, UR5, URZ, UP0, !UPT ;  /* 0x000000053f077290 */ /* 0x000fe400087fe43f */
[----:B------:R-:W-:-:S07]  /*00e0*/  UIADD3.X UR5, URZ, UR5, URZ, UP1, !UPT ;  /* 0x000000053f057290 */ /* 0x000fce0008ffe43f */
[----:B------:R0:W-:Y:S02]  /*00f0*/  UTMACCTL.PF [UR6] ;  /* 0x00000000060079b9 */ /* 0x0001e40008040000 */
[----:B------:R0:W-:Y:S02]  /*0100*/  UTMACCTL.PF [UR4] ;  /* 0x00000000040079b9 */ /* 0x0001e40008040000 */
[----:B0-----:R-:W-:Y:S01]  /*0110*/  NOP ;  /* 0x0000000000007918 */ /* 0x001fe20000000000 */
.L_x_1:
[----:B------:R-:W-:Y:S05]  /*0120*/  BSYNC B0 ;  /* 0x0000000000007941 */ /* 0x000fea0003800000 */
.L_x_0:
[----:B------:R-:W0:Y:S02]  /*0130*/  SHFL.IDX PT, R5, R0, RZ, 0x1f ;  /* 0x00001fff00057589 */ /* 0x000e2400000e0000 */
[----:B0-----:R-:W-:-:S13]  /*0140*/  ISETP.NE.AND P0, PT, R5, RZ, PT ;  /* 0x000000ff0500720c */ /* 0x001fda0003f05270 */
[----:B------:R-:W-:Y:S05]  /*0150*/  @P0 BRA `(.L_x_2) ;  /* 0x00000000008c0947 */ /* 0x000fea0003800000 */
[----:B------:R-:W-:Y:S01]  /*0160*/  ELECT P0, URZ, PT ;  /* 0x00000000003f782f */ /* 0x000fe20003800000 */
[----:B------:R-:W-:-:S12]  /*0170*/  BSSY B0, `(.L_x_2) ;  /* 0x0000021000007945 */ /* 0x000fd80003800000 */
[----:B------:R-:W-:Y:S05]  /*0180*/  @!P0 BRA `(.L_x_3) ;  /* 0x00000000007c8947 */ /* 0x000fea0003800000 */
[----:B------:R-:W0:Y:S01]  /*0190*/  S2UR UR8, SR_CgaCtaId ;  /* 0x00000000000879c3 */ /* 0x000e220000008800 */
[----:B------:R-:W-:Y:S01]  /*01a0*/  UMOV UR4, 0x400 ;  /* 0x0000040000047882 */ /* 0x000fe20000000000 */
[----:B------:R-:W-:Y:S01]  /*01b0*/  UMOV UR5, 0x1 ;  /* 0x0000000100057882 */ /* 0x000fe20000000000 */
[----:B------:R-:W-:Y:S02]  /*01c0*/  UMOV UR6, 0x4 ;  /* 0x0000000400067882 */ /* 0x000fe40000000000 */
[----:B------:R-:W-:-:S04]  /*01d0*/  UIADD3 UR6, -UR6, 0x100000, URZ ;  /* 0x0010000006067890 */ /* 0x000fc8000fffe13f */
[----:B------:R-:W-:Y:S02]  /*01e0*/  USHF.L.U32 UR7, UR6, 0xb, URZ ;  /* 0x0000000b06077899 */ /* 0x000fe4000800063f */
[----:B------:R-:W-:Y:S02]  /*01f0*/  USHF.L.U32 UR6, UR6, 0x1, URZ ;  /* 0x0000000106067899 */ /* 0x000fe4000800063f */
[----:B0-----:R-:W-:Y:S02]  /*0200*/  ULEA UR8, UR8, UR4, 0x18 ;  /* 0x0000000408087291 */ /* 0x001fe4000f8ec03f */
[----:B------:R-:W-:-:S04]  /*0210*/  UIADD3 UR4, -UR5, 0x100000, URZ ;  /* 0x0010000005047890 */ /* 0x000fc8000fffe13f */
[----:B------:R-:W-:Y:S02]  /*0220*/  USHF.L.U32 UR5, UR4, 0xb, URZ ;  /* 0x0000000b04057899 */ /* 0x000fe4000800063f */
[----:B------:R-:W-:Y:S01]  /*0230*/  USHF.L.U32 UR4, UR4, 0x1, URZ ;  /* 0x0000000104047899 */ /* 0x000fe2000800063f */
[----:B------:R-:W0:Y:S11]  /*0240*/  FENCE.VIEW.ASYNC.S ;  /* 0x00000000000073c6 */ /* 0x000e360000000000 */
[----:B0-----:R0:W1:Y:S01]  /*0250*/  SYNCS.EXCH.64 URZ, [UR8], UR4 ;  /* 0x00000004083f75b2 */ /* 0x0010620008000100 */
[----:B------:R0:W2:Y:S01]  /*0260*/  SYNCS.EXCH.64 URZ, [UR8+0x48], UR6 ;  /* 0x00004806083f75b2 */ /* 0x0000a20008000100 */
[----:B------:R0:W3:Y:S01]  /*0270*/  SYNCS.EXCH.64 URZ, [UR8+0x8], UR4 ;  /* 0x00000804083f75b2 */ /* 0x0000e20008000100 */
[----:B------:R0:W4:Y:S01]  /*0280*/  SYNCS.EXCH.64 URZ, [UR8+0x50], UR6 ;  /* 0x00005006083f75b2 */ /* 0x0001220008000100 */
[----:B------:R0:W0:Y:S01]  /*0290*/  SYNCS.EXCH.64 URZ, [UR8+0x10], UR4 ;  /* 0x00001004083f75b2 */ /* 0x0000220008000100 */
        /* <DEDUP_REMOVED lines=13> */
[----:B------:R-:W-:Y:S01]  /*0370*/  NOP ;  /* 0x0000000000007918 */ /* 0x000fe20000000000 */
.L_x_3:
[----:B0-----:R-:W-:Y:S05]  /*0380*/  BSYNC B0 ;  /* 0x0000000000007941 */ /* 0x001fea0003800000 */
.L_x_2:
[----:B------:R-:W-:Y:S01]  /*0390*/  SHF.R.S32.HI R4, RZ, 0x1f, R143 ;  /* 0x0000001fff047819 */ /* 0x000fe2000001148f */
[----:B------:R-:W0:Y:S01]  /*03a0*/  SHFL.IDX PT, R0, R0, RZ, 0x1f ;  /* 0x00001fff00007589 */ /* 0x000e2200000e0000 */
[----:B------:R-:W5:Y:S01]  /*03b0*/  S2UR UR8, SR_CTAID.X ;  /* 0x00000000000879c3 */ /* 0x000f620000002500 */
[----:B------:R-:W-:Y:S02]  /*03c0*/  ELECT P0, URZ, PT ;  /* 0x00000000003f782f */ /* 0x000fe40003800000 */
[----:B------:R-:W-:Y:S01]  /*03d0*/  LEA.HI R4, R4, R143, RZ, 0x7 ;  /* 0x0000008f04047211 */ /* 0x000fe200078f38ff */
[----:B------:R-:W-:Y:S01]  /*03e0*/  ULDC UR4, c[0x0][0x150] ;  /* 0x0000540000047ab9 */ /* 0x000fe20000000800 */
[----:B------:R-:W-:Y:S01]  /*03f0*/  SHF.R.S32.HI R6, RZ, 0x1f, R5 ;  /* 0x0000001fff067819 */ /* 0x000fe20000011405 */
[----:B------:R-:W-:Y:S01]  /*0400*/  NOP ;  /* 0x0000000000007918 */ /* 0x000fe20000000000 */
[----:B------:R-:W-:Y:S01]  /*0410*/  LOP3.LUT R4, R4, 0xffffff80, RZ, 0xc0, !PT ;  /* 0xffffff8004047812 */ /* 0x000fe200078ec0ff */
[----:B------:R-:W-:Y:S01]  /*0420*/  IMAD.MOV.U32 R19, RZ, RZ, 0x1 ;  /* 0x00000001ff137424 */ /* 0x000fe200078e00ff */
[----:B------:R-:W-:Y:S01]  /*0430*/  LEA.HI R6, R6, R5, RZ, 0x2 ;  /* 0x0000000506067211 */ /* 0x000fe200078f10ff */
[----:B------:R-:W1:Y:S01]  /*0440*/  LDC R12, c[0x0][0x144] ;  /* 0x00005100ff0c7b82 */ /* 0x000e620000000800 */
[----:B------:R-:W-:Y:S01]  /*0450*/  NOP ;  /* 0x0000000000007918 */ /* 0x000fe20000000000 */
[----:B------:R-:W-:Y:S01]  /*0460*/  IMAD.IADD R8, R143, 0x1, -R4 ;  /* 0x000000018f087824 */ /* 0x000fe200078e0a04 */
[----:B------:R-:W-:Y:S01]  /*0470*/  LOP3.LUT R6, R6, 0x3ffffffc, RZ, 0xc0, !PT ;  /* 0x3ffffffc06067812 */ /* 0x000fe200078ec0ff */
[----:B------:R-:W2:Y:S01]  /*0480*/  S2R R4, SR_CTAID.Y ;  /* 0x0000000000047919 */ /* 0x000ea20000002600 */
[----:B------:R-:W-:-:S02]  /*0490*/  ISETP.NE.AND P3, PT, R2, RZ, PT ;  /* 0x000000ff0200720c */ /* 0x000fc40003f65270 */
[----:B------:R-:W-:Y:S01]  /*04a0*/  SHF.R.S32.HI R9, RZ, 0x1f, R8 ;  /* 0x0000001fff097819 */ /* 0x000fe20000011408 */
[----:B------:R-:W-:Y:S01]  /*04b0*/  IMAD.IADD R6, R5, 0x1, -R6 ;  /* 0x0000000105067824 */ /* 0x000fe200078e0a06 */
[----:B------:R-:W3:Y:S02]  /*04c0*/  LDC R14, c[0x0][0x140] ;  /* 0x00005000ff0e7b82 */ /* 0x000ee40000000800 */
[----:B------:R-:W-:Y:S02]  /*04d0*/  LEA.HI R9, R9, R8, RZ, 0x3 ;  /* 0x0000000809097211 */ /* 0x000fe400078f18ff */
[----:B0-----:R-:W-:Y:S02]  /*04e0*/  ISETP.NE.OR P0, PT, R0, RZ, !P0 ;  /* 0x000000ff0000720c */ /* 0x001fe40004705670 */
[--C-:B------:R-:W-:Y:S02]  /*04f0*/  SHF.R.S32.HI R0, RZ, 0x3, R9.reuse ;  /* 0x00000003ff007819 */ /* 0x100fe40000011409 */
[----:B------:R-:W-:-:S02]  /*0500*/  SHF.R.S32.HI R9, RZ, 0x1f, R9 ;  /* 0x0000001fff097819 */ /* 0x000fc40000011409 */
[----:B-----5:R-:W-:Y:S02]  /*0510*/  I2FP.F32.U32 R10, UR8 ;  /* 0x00000008000a7c45 */ /* 0x020fe40008201000 */
[----:B------:R-:W-:-:S03]  /*0520*/  LEA.HI R9, R9, R0, RZ, 0x2 ;  /* 0x0000000009097211 */ /* 0x000fc600078f10ff */
[----:B------:R-:W-:Y:S01]  /*0530*/  FMUL R10, R10, UR4 ;  /* 0x000000040a0a7c20 */ /* 0x000fe20008400000 */
[----:B------:R-:W-:Y:S01]  /*0540*/  LOP3.LUT R9, R9, 0xfffffffc, RZ, 0xc0, !PT ;  /* 0xfffffffc09097812 */ /* 0x000fe200078ec0ff */
[----:B------:R-:W-:Y:S01]  /*0550*/  VOTEU.ALL UP0, P0 ;  /* 0x00000000003f7886 */ /* 0x000fe20000000000 */
[----:B------:R-:W-:Y:S01]  /*0560*/  ULDC UR4, c[0x0][0x154] ;  /* 0x0000550000047ab9 */ /* 0x000fe20000000800 */
[----:B------:R-:W-:Y:S02]  /*0570*/  VOTEU.ALL UP1, P0 ;  /* 0x00000000003f7886 */ /* 0x000fe40000020000 */
[----:B------:R-:W0:Y:S01]  /*0580*/  F2I.U32.TRUNC.NTZ R10, R10 ;  /* 0x0000000a000a7305 */ /* 0x000e22000020f000 */
[----:B------:R-:W-:Y:S01]  /*0590*/  IMAD.IADD R9, R0, 0x1, -R9 ;  /* 0x0000000100097824 */ /* 0x000fe200078e0a09 */
[----:B------:R-:W5:Y:S01]  /*05a0*/  @!UP0 S2UR UR7, SR_CgaCtaId ;  /* 0x00000000000789c3 */ /* 0x000f620000008800 */
[----:B------:R-:W-:Y:S01]  /*05b0*/  SHF.R.S32.HI R0, RZ, 0x1f, R3 ;  /* 0x0000001fff007819 */ /* 0x000fe20000011403 */
[----:B------:R-:W-:Y:S01]  /*05c0*/  @!UP0 UMOV UR6, 0x400 ;  /* 0x0000040000068882 */ /* 0x000fe20000000000 */
[----:B------:R-:W-:Y:S01]  /*05d0*/  IMAD R22, R6, 0x4, R9 ;  /* 0x0000000406167824 */ /* 0x000fe200078e0209 */
[----:B--2---:R-:W-:-:S02]  /*05e0*/  I2FP.F32.U32 R13, R4 ;  /* 0x00000004000d7245 */ /* 0x004fc40000201000 */
[----:B------:R-:W-:Y:S02]  /*05f0*/  LEA.HI R0, R0, R3, RZ, 0x2 ;  /* 0x0000000300007211 */ /* 0x000fe400078f10ff */
[----:B------:R-:W-:Y:S01]  /*0600*/  LEA.HI R6, R22, R22, RZ, 0x1 ;  /* 0x0000001616067211 */ /* 0x000fe200078f08ff */
[----:B------:R-:W-:Y:S01]  /*0610*/  FMUL R13, R13, UR4 ;  /* 0x000000040d0d7c20 */ /* 0x000fe20008400000 */
[----:B------:R-:W2:Y:S01]  /*0620*/  LDC R9, c[0x0][0x148] ;  /* 0x00005200ff097b82 */ /* 0x000ea20000000800 */
[----:B------:R-:W-:Y:S01]  /*0630*/  LOP3.LUT R0, R0, 0xfffffffc, RZ, 0xc0, !PT ;  /* 0xfffffffc00007812 */ /* 0x000fe200078ec0ff */
[----:B------:R-:W-:Y:S01]  /*0640*/  UMOV UR4, 0x20 ;  /* 0x0000002000047882 */ /* 0x000fe20000000000 */
[----:B------:R-:W-:Y:S01]  /*0650*/  LOP3.LUT R11, R6, 0xfffffffe, RZ, 0xc0, !PT ;  /* 0xfffffffe060b7812 */ /* 0x000fe200078ec0ff */
[----:B0-----:R-:W-:Y:S01]  /*0660*/  IMAD.MOV R15, RZ, RZ, -R10 ;  /* 0x000000ffff0f7224 */ /* 0x001fe200078e0a0a */
[----:B------:R-:W0:Y:S01]  /*0670*/  F2I.U32.TRUNC.NTZ R13, R13 ;  /* 0x0000000d000d7305 */ /* 0x000e22000020f000 */
[----:B------:R-:W-:Y:S01]  /*0680*/  IMAD.IADD R3, R3, 0x1, -R0 ;  /* 0x0000000103037824 */ /* 0x000fe200078e0a00 */
[----:B------:R-:W-:-:S04]  /*0690*/  @!UP0 UIADD3 UR4, -UR4, 0x100000, URZ ;  /* 0x0010000004048890 */ /* 0x000fc8000fffe13f */
[----:B------:R-:W-:Y:S02]  /*06a0*/  @!UP0 USHF.L.U32 UR5, UR4, 0xb, URZ ;  /* 0x0000000b04058899 */ /* 0x000fe4000800063f */
[----:B------:R-:W-:Y:S01]  /*06b0*/  @!UP0 USHF.L.U32 UR4, UR4, 0x1, URZ ;  /* 0x0000000104048899 */ /* 0x000fe2000800063f */
[----:B-1----:R-:W-:Y:S01]  /*06c0*/  IMAD R6, R12, R15, UR8 ;  /* 0x000000080c067e24 */ /* 0x002fe2000f8e020f */
[----:B---3--:R-:W-:Y:S01]  /*06d0*/  ISETP.EQ.U32.AND P2, PT, R14, 0x1, PT ;  /* 0x000000010e00780c */ /* 0x008fe20003f42070 */
[----:B------:R-:W-:Y:S01]  /*06e0*/  IMAD.IADD R11, R22, 0x1, -R11 ;  /* 0x00000001160b7824 */ /* 0x000fe200078e0a0b */
[----:B------:R-:W-:Y:S01]  /*06f0*/  ISETP.NE.AND P1, PT, R3, 0x3, PT ;  /* 0x000000030300780c */ /* 0x000fe20003f25270 */
[----:B-----5:R-:W-:-:S03]  /*0700*/  @!UP0 ULEA UR6, UR7, UR6, 0x18 ;  /* 0x0000000607068291 */ /* 0x020fc6000f8ec03f */
[----:B------:R-:W-:Y:S01]  /*0710*/  ISETP.NE.AND P4, PT, R11, R6, PT ;  /* 0x000000060b00720c */ /* 0x000fe20003f85270 */
[----:B------:R-:W-:Y:S01]  /*0720*/  IMAD.SHL.U32 R11, R22, 0x4, RZ ;  /* 0x00000004160b7824 */ /* 0x000fe200078e00ff */
[----:B------:R-:W-:Y:S01]  /*0730*/  VOTEU.ALL UP0, P0 ;  /* 0x00000000003f7886 */ /* 0x000fe20000000000 */
[----:B------:R-:W-:Y:S01]  /*0740*/  LOP3.LUT P0, RZ, R8, 0x7, RZ, 0xc0, !PT ;  /* 0x0000000708ff7812 */ /* 0x000fe2000780c0ff */
[----:B------:R-:W-:Y:S01]  /*0750*/  VIADD R8, R2, 0xffffffff ;  /* 0xffffffff02087836 */ /* 0x000fe20000000000 */
[----:B------:R-:W-:Y:S01]  /*0760*/  ISETP.EQ.OR P1, PT, R3, RZ, !P1 ;  /* 0x000000ff0300720c */ /* 0x000fe20004f22670 */
[----:B0-----:R-:W-:Y:S01]  /*0770*/  IMAD.MOV R24, RZ, RZ, -R13 ;  /* 0x000000ffff187224 */ /* 0x001fe200078e0a0d */
[----:B------:R-:W-:Y:S02]  /*0780*/  LOP3.LUT R22, R22, 0xc, R11, 0x78, !PT ;  /* 0x0000000c16167812 */ /* 0x000fe400078e780b */
[----:B------:R-:W-:Y:S01]  /*0790*/  ISETP.EQ.AND P1, PT, R2, RZ, P1 ;  /* 0x000000ff0200720c */ /* 0x000fe20000f22270 */
[----:B--2---:R-:W-:Y:S01]  /*07a0*/  IMAD R11, R9, R24, R4 ;  /* 0x00000018090b7224 */ /* 0x004fe200078e0204 */
[C---:B------:R-:W-:Y:S01]  /*07b0*/  ISETP.LT.U32.AND P0, PT, R22.reuse, 0x2, !P0 ;  /* 0x000000021600780c */ /* 0x040fe20004701070 */
[----:B------:R-:W0:Y:S02]  /*07c0*/  FENCE.VIEW.ASYNC.S ;  /* 0x00000000000073c6 */ /* 0x000e240000000000 */
[----:B0-----:R0:W1:Y:S01]  /*07d0*/  @!UP0 SYNCS.EXCH.64 URZ, [UR6+0xa0], UR4 ;  /* 0x0000a004063f85b2 */ /* 0x0010620008000100 */
[----:B------:R-:W-:-:S02]  /*07e0*/  @P4 LEA.HI R0, R22, R22, RZ, 0x1 ;  /* 0x0000001616004211 */ /* 0x000fc400078f08ff */
[----:B------:R-:W-:Y:S02]  /*07f0*/  ISETP.GE.U32.AND P6, PT, R8, 0x2, PT ;  /* 0x000000020800780c */ /* 0x000fe40003fc6070 */
[----:B------:R-:W-:Y:S02]  /*0800*/  @P4 SHF.R.S32.HI R0, RZ, 0x1, R0 ;  /* 0x00000001ff004819 */ /* 0x000fe40000011400 */
[----:B------:R-:W-:Y:S02]  /*0810*/  SEL R18, RZ, 0x1, !P1 ;  /* 0x00000001ff127807 */ /* 0x000fe40004800000 */
[----:B------:R-:W-:Y:S02]  /*0820*/  @P4 ISETP.NE.AND P5, PT, R0, R11, PT ;  /* 0x0000000b0000420c */ /* 0x000fe40003fa5270 */
[----:B------:R-:W-:Y:S02]  /*0830*/  SEL R0, RZ, 0x1, !P0 ;  /* 0x00000001ff007807 */ /* 0x000fe40004000000 */
[----:B------:R-:W-:-:S02]  /*0840*/  @P4 SEL R19, RZ, 0x1, P5 ;  /* 0x00000001ff134807 */ /* 0x000fc40002800000 */
[----:B------:R-:W-:Y:S01]  /*0850*/  SEL R18, R18, 0x2, P6 ;  /* 0x0000000212127807 */ /* 0x000fe20003000000 */
[----:B------:R0:W2:Y:S01]  /*0860*/  @!UP1 SYNCS.EXCH.64 URZ, [UR6+0xa8], UR4 ;  /* 0x0000a804063f95b2 */ /* 0x0000a20008000100 */
[----:B------:R-:W-:Y:S01]  /*0870*/  LOP3.LUT R19, R19, R0, RZ, 0xc0, !PT ;  /* 0x0000000013137212 */ /* 0x000fe200078ec0ff */
[----:B------:R-:W-:Y:S01]  /*0880*/  NOP ;  /* 0x0000000000007918 */ /* 0x000fe20000000000 */
[----:B------:R-:W-:Y:S01]  /*0890*/  LOP3.LUT R0, R143, 0x7f, RZ, 0xc0, !PT ;  /* 0x0000007f8f007812 */ /* 0x000fe200078ec0ff */
[----:B------:R-:W-:Y:S06]  /*08a0*/  @!P2 BRA `(.L_x_4) ;  /* 0x000000000008a947 */ /* 0x000fec0003800000 */
[----:B-12-4-:R-:W-:Y:S01]  /*08b0*/  UCGABAR_ARV ;  /* 0x00000000000079c7 */ /* 0x016fe20008000000 */
[----:B------:R-:W-:Y:S05]  /*08c0*/  BRA `(.L_x_5) ;  /* 0x0000000000047947 */ /* 0x000fea0003800000 */
.L_x_4:
[----:B-12-4-:R-:W-:Y:S01]  /*08d0*/  NOP ;  /* 0x0000000000007918 */ /* 0x016fe20000000000 */
.L_x_5:
[----:B------:R-:W1:Y:S01]  /*08e0*/  LDC R2, c[0x0][0x65c] ;  /* 0x00019700ff027b82 */ /* 0x000e620000000800 */
[----:B------:R-:W-:Y:S02]  /*08f0*/  IMAD.U32 R10, RZ, RZ, UR8 ;  /* 0x00000008ff0a7e24 */ /* 0x000fe4000f8e00ff */
[----:B------:R-:W-:Y:S01]  /*0900*/  IMAD.MOV.U32 R11, RZ, RZ, RZ ;  /* 0x000000ffff0b7224 */ /* 0x000fe200078e00ff */
[----:B-1----:R-:W-:-:S04]  /*0910*/  ISETP.NE.AND P1, PT, R2, 0x1, PT ;  /* 0x000000010200780c */ /* 0x002fc80003f25270 */
[----:B------:R-:W-:-:S09]  /*0920*/  P2R R5, PR, RZ, 0x2 ;  /* 0x00000002ff057803 */ /* 0x000fd20000000000 */
[----:B------:R-:W1:Y:S01]  /*0930*/  @P1 LDC R17, c[0x0][0x10] ;  /* 0x00000400ff111b82 */ /* 0x000e620000000800 */
[----:B------:R-:W-:Y:S02]  /*0940*/  @P1 IMAD.MOV.U32 R5, RZ, RZ, RZ ;  /* 0x000000ffff051224 */ /* 0x000fe400078e00ff */
[----:B------:R-:W-:-:S05]  /*0950*/  @P1 IMAD.MOV.U32 R15, RZ, RZ, RZ ;  /* 0x000000ffff0f1224 */ /* 0x000fca00078e00ff */
[----:B------:R-:W2:Y:S01]  /*0960*/  @!P1 LDC R13, c[0x0][0xc] ;  /* 0x00000300ff0d9b82 */ /* 0x000ea20000000800 */
[----:B0-----:R-:W-:Y:S01]  /*0970*/  ULDC UR4, c[0x0][0xc] ;  /* 0x0000030000047ab9 */ /* 0x001fe20000000800 */
[----:B------:R-:W-:Y:S01]  /*0980*/  ULDC UR5, c[0x0][0x10] ;  /* 0x0000040000057ab9 */ /* 0x000fe20000000800 */
[----:B------:R-:W-:Y:S01]  /*0990*/  ULDC UR6, c[0x0][0x14] ;  /* 0x0000050000067ab9 */ /* 0x000fe20000000800 */
[----:B------:R-:W-:-:S04]  /*09a0*/  UIMAD.WIDE.U32 UR4, UR4, UR5, URZ ;  /* 0x00000005040472a5 */ /* 0x000fc8000f8e003f */
[----:B------:R-:W-:Y:S02]  /*09b0*/  UIMAD.WIDE.U32 UR42, UR4, UR6, URZ ;  /* 0x00000006042a72a5 */ /* 0x000fe4000f8e003f */
[----:B------:R-:W-:-:S04]  /*09c0*/  UIMAD UR38, UR5, UR6, URZ ;  /* 0x00000006052672a4 */ /* 0x000fc8000f8e023f */
[----:B------:R-:W-:Y:S01]  /*09d0*/  UIADD3 UR38, UR43, UR38, URZ ;  /* 0x000000262b267290 */ /* 0x000fe2000fffe03f */
[----:B-1----:R-:W-:-:S04]  /*09e0*/  @P1 IMAD.WIDE.U32 R16, R17, UR8, R4 ;  /* 0x0000000811101c25 */ /* 0x002fc8000f8e0004 */
[----:B------:R-:W-:Y:S02]  /*09f0*/  @P1 IMAD.IADD R17, R17, 0x1, R15 ;  /* 0x0000000111111824 */ /* 0x000fe400078e020f */
[----:B--2---:R-:W-:-:S04]  /*0a00*/  @!P1 IMAD.WIDE.U32 R10, R4, R13, R10 ;  /* 0x0000000d040a9225 */ /* 0x004fc800078e000a */
[----:B------:R-:W-:Y:S02]  /*0a10*/  @!P1 IMAD.MOV.U32 R16, RZ, RZ, R10 ;  /* 0x000000ffff109224 */ /* 0x000fe400078e000a */
[----:B------:R-:W-:Y:S01]  /*0a20*/  @!P1 IMAD.MOV.U32 R17, RZ, RZ, R11 ;  /* 0x000000ffff119224 */ /* 0x000fe200078e000b */
[----:B------:R-:W-:Y:S06]  /*0a30*/  @!P2 BRA `(.L_x_6) ;  /* 0x00000000000ca947 */ /* 0x000fec0003800000 */
[----:B------:R-:W-:Y:S01]  /*0a40*/  UCGABAR_WAIT ;  /* 0x0000000000007dc7 */ /* 0x000fe20008000000 */
[----:B------:R-:W-:Y:S01]  /*0a50*/  CCTL.IVALL ;  /* 0x00000000ff00798f */ /* 0x000fe20002000000 */
[----:B------:R-:W-:Y:S05]  /*0a60*/  BRA `(.L_x_7) ;  /* 0x0000000000047947 */ /* 0x000fea0003800000 */
.L_x_6:
[----:B------:R-:W-:Y:S06]  /*0a70*/  BAR.SYNC.DEFER_BLOCKING 0x0 ;  /* 0x0000000000007b1d */ /* 0x000fec0000010000 */
.L_x_7:
[----:B------:R-:W-:Y:S05]  /*0a80*/  @!P3 BRA `(.L_x_8) ;  /* 0x0000008400dcb947 */ /* 0x000fea0003800000 */
[----:B------:R-:W-:-:S13]  /*0a90*/  ISETP.GT.U32.AND P0, PT, R8, 0x1, PT ;  /* 0x000000010800780c */ /* 0x000fda0003f04070 */
[----:B------:R-:W-:Y:S05]  /*0aa0*/  @P0 EXIT ;  /* 0x000000000000094d */ /* 0x000fea0003800000 */
[----:B------:R-:W-:Y:S01]  /*0ab0*/  ULDC.64 UR4, c[0x0][0x650] ;  /* 0x0001940000047ab9 */ /* 0x000fe20000000a00 */
[----:B------:R-:W-:Y:S01]  /*0ac0*/  PRMT R3, RZ, 0x7610, R3 ;  /* 0x00007610ff037816 */ /* 0x000fe20000000003 */
[----:B------:R-:W-:Y:S01]  /*0ad0*/  IMAD.MOV.U32 R136, RZ, RZ, -0x1 ;  /* 0xffffffffff887424 */ /* 0x000fe200078e00ff */
[----:B------:R-:W-:Y:S01]  /*0ae0*/  ISETP.GE.U32.AND P0, PT, R16, UR4, PT ;  /* 0x0000000410007c0c */ /* 0x000fe2000bf06070 */
[----:B------:R-:W-:Y:S02]  /*0af0*/  IMAD.MOV.U32 R137, RZ, RZ, -0x1 ;  /* 0xffffffffff897424 */ /* 0x000fe400078e00ff */
[----:B------:R-:W-:Y:S01]  /*0b00*/  IMAD.MOV.U32 R23, RZ, RZ, -0x1 ;  /* 0xffffffffff177424 */ /* 0x000fe200078e00ff */
[----:B------:R-:W-:-:S13]  /*0b10*/  ISETP.GE.U32.AND.EX P0, PT, R17, UR5, PT, P0 ;  /* 0x0000000511007c0c */ /* 0x000fda000bf06100 */
[----:B------:R-:W-:Y:S05]  /*0b20*/  @P0 BRA `(.L_x_9) ;  /* 0x00000004002c0947 */ /* 0x000fea0003800000 */
[----:B------:R-:W0:Y:S01]  /*0b30*/  LDC.64 R26, c[0x0][0x628] ;  /* 0x00018a00ff1a7b82 */ /* 0x000e220000000a00 */
[----:B------:R-:W-:Y:S02]  /*0b40*/  IMAD.MOV.U32 R10, RZ, RZ, R16 ;  /* 0x000000ffff0a7224 */ /* 0x000fe400078e0010 */
[----:B------:R-:W-:-:S05]  /*0b50*/  IMAD.MOV.U32 R11, RZ, RZ, R17 ;  /* 0x000000ffff0b7224 */ /* 0x000fca00078e0011 */
[----:B------:R-:W1:Y:S08]  /*0b60*/  LDC R8, c[0x0][0x630] ;  /* 0x00018c00ff087b82 */ /* 0x000e700000000800 */
[----:B------:R-:W2:Y:S01]  /*0b70*/  LDC.64 R28, c[0x0][0x620] ;  /* 0x00018800ff1c7b82 */ /* 0x000ea20000000a00 */
[----:B0-----:R-:W-:-:S04]  /*0b80*/  ISETP.NE.U32.AND P0, PT, R26, RZ, PT ;  /* 0x000000ff1a00720c */ /* 0x001fc80003f05070 */
[----:B------:R-:W-:-:S13]  /*0b90*/  ISETP.NE.AND.EX P0, PT, R27, RZ, PT, P0 ;  /* 0x000000ff1b00720c */ /* 0x000fda0003f05300 */
[----:B-12---:R-:W-:Y:S05]  /*0ba0*/  @!P0 BRA `(.L_x_10) ;  /* 0x0000000000288947 */ /* 0x006fea0003800000 */
[----:B------:R-:W0:Y:S02]  /*0bb0*/  LDC R3, c[0x0][0x634] ;  /* 0x00018d00ff037b82 */ /* 0x000e240000000800 */
[----:B0-----:R-:W-:-:S05]  /*0bc0*/  IADD3 R3, P0, R16, R3, RZ ;  /* 0x0000000310037210 */ /* 0x001fca0007f1e0ff */
[----:B------:R-:W-:-:S04]  /*0bd0*/  IMAD.X R21, RZ, RZ, R17, P0 ;  /* 0x000000ffff157224 */ /* 0x000fc800000e0611 */
[----:B------:R-:W-:-:S04]  /*0be0*/  IMAD.WIDE.U32 R10, R21, R26, RZ ;  /* 0x0000001a150a7225 */ /* 0x000fc800078e00ff */
[----:B------:R-:W-:-:S04]  /*0bf0*/  IMAD.WIDE.U32 R12, P0, R3, R27, R10 ;  /* 0x0000001b030c7225 */ /* 0x000fc8000780000a */
[----:B------:R-:W-:-:S04]  /*0c00*/  IMAD.WIDE.U32 R10, R3, R26, RZ ;  /* 0x0000001a030a7225 */ /* 0x000fc800078e00ff */
[----:B------:R-:W-:Y:S01]  /*0c10*/  IMAD.X R15, RZ, RZ, RZ, P0 ;  /* 0x000000ffff0f7224 */ /* 0x000fe200000e06ff */
[----:B------:R-:W-:Y:S01]  /*0c20*/  IADD3 RZ, P0, R11, R12, RZ ;  /* 0x0000000c0bff7210 */ /* 0x000fe20007f1e0ff */
[----:B------:R-:W-:-:S04]  /*0c30*/  IMAD.MOV.U32 R14, RZ, RZ, R13 ;  /* 0x000000ffff0e7224 */ /* 0x000fc800078e000d */
[----:B------:R-:W-:-:S08]  /*0c40*/  IMAD.WIDE.U32.X R10, R21, R27, R14, P0 ;  /* 0x0000001b150a7225 */ /* 0x000fd000000e040e */
.L_x_10:
[----:B------:R-:W0:Y:S01]  /*0c50*/  LDC.64 R32, c[0x0][0x640] ;  /* 0x00019000ff207b82 */ /* 0x000e220000000a00 */
[--C-:B------:R-:W-:Y:S01]  /*0c60*/  SHF.R.U64 R27, R10, R8, R11.reuse ;  /* 0x000000080a1b7219 */ /* 0x100fe2000000120b */
[----:B------:R-:W-:Y:S01]  /*0c70*/  IMAD R31, R9, R24, R4 ;  /* 0x00000018091f7224 */ /* 0x000fe200078e0204 */
[----:B------:R-:W-:Y:S01]  /*0c80*/  SHF.R.U32.HI R3, RZ, R8, R11 ;  /* 0x00000008ff037219 */ /* 0x000fe2000001160b */
[----:B------:R-:W-:Y:S01]  /*0c90*/  IMAD.MOV.U32 R23, RZ, RZ, 0x1 ;  /* 0x00000001ff177424 */ /* 0x000fe200078e00ff */
[----:B------:R-:W-:-:S03]  /*0ca0*/  IADD3 R5, P0, RZ, -R27, RZ ;  /* 0x8000001bff057210 */ /* 0x000fc60007f1e0ff */
[----:B------:R-:W1:Y:S02]  /*0cb0*/  LDC R12, c[0x0][0x618] ;  /* 0x00018600ff0c7b82 */ /* 0x000e640000000800 */
[----:B------:R-:W-:Y:S02]  /*0cc0*/  IMAD.X R3, RZ, RZ, ~R3, P0 ;  /* 0x000000ffff037224 */ /* 0x000fe400000e0e03 */
[----:B------:R-:W-:-:S04]  /*0cd0*/  IMAD.WIDE.U32 R10, R5, R28, R16 ;  /* 0x0000001c050a7225 */ /* 0x000fc800078e0010 */
[----:B------:R-:W2:Y:S01]  /*0ce0*/  LDC R20, c[0x0][0x608] ;  /* 0x00018200ff147b82 */ /* 0x000ea20000000800 */
[----:B------:R-:W-:Y:S02]  /*0cf0*/  IMAD R8, R3, R28, RZ ;  /* 0x0000001c03087224 */ /* 0x000fe400078e02ff */
[----:B------:R-:W-:Y:S02]  /*0d00*/  IMAD.MOV.U32 R3, RZ, RZ, -0x1 ;  /* 0xffffffffff037424 */ /* 0x000fe400078e00ff */
[----:B------:R-:W-:-:S03]  /*0d10*/  IMAD R5, R5, R29, R8 ;  /* 0x0000001d05057224 */ /* 0x000fc600078e0208 */
[----:B------:R-:W3:Y:S01]  /*0d20*/  LDC R30, c[0x0][0x658] ;  /* 0x00019600ff1e7b82 */ /* 0x000ee20000000800 */
[----:B------:R-:W-:Y:S01]  /*0d30*/  IMAD.IADD R5, R11, 0x1, R5 ;  /* 0x000000010b057824 */ /* 0x000fe200078e0205 */
[----:B0-----:R-:W-:-:S04]  /*0d40*/  ISETP.NE.U32.AND P0, PT, R32, RZ, PT ;  /* 0x000000ff2000720c */ /* 0x001fc80003f05070 */
[----:B------:R-:W-:Y:S02]  /*0d50*/  ISETP.NE.AND.EX P0, PT, R33, RZ, PT, P0 ;  /* 0x000000ff2100720c */ /* 0x000fe40003f05300 */
[----:B------:R-:W0:Y:S01]  /*0d60*/  LDC R26, c[0x0][0x600] ;  /* 0x00018000ff1a7b82 */ /* 0x000e220000000800 */
[-CC-:B-1----:R-:W-:Y:S02]  /*0d70*/  SHF.R.U64 R14, R10, R12.reuse, R5.reuse ;  /* 0x0000000c0a0e7219 */ /* 0x182fe40000001205 */
[----:B------:R-:W-:-:S05]  /*0d80*/  SHF.R.U32.HI R5, RZ, R12, R5 ;  /* 0x0000000cff057219 */ /* 0x000fca0000011605 */
[----:B------:R-:W1:Y:S01]  /*0d90*/  LDC R15, c[0x0][0x648] ;  /* 0x00019200ff0f7b82 */ /* 0x000e620000000800 */
[-CC-:B--2---:R-:W-:Y:S02]  /*0da0*/  SHF.R.U64 R29, R14, R20.reuse, R5.reuse ;  /* 0x000000140e1d7219 */ /* 0x184fe40000001205 */
[----:B------:R-:W-:-:S05]  /*0db0*/  SHF.R.U32.HI R5, RZ, R20, R5 ;  /* 0x00000014ff057219 */ /* 0x000fca0000011605 */
[----:B------:R-:W2:Y:S01]  /*0dc0*/  LDC R21, c[0x0][0x638] ;  /* 0x00018e00ff157b82 */ /* 0x000ea20000000800 */
[-CC-:B---3--:R-:W-:Y:S02]  /*0dd0*/  SHF.R.U64 R20, R29, R30.reuse, R5.reuse ;  /* 0x0000001e1d147219 */ /* 0x188fe40000001205 */
[-C--:B------:R-:W-:Y:S02]  /*0de0*/  SHF.L.U32 R3, R3, R30.reuse, RZ ;  /* 0x0000001e03037219 */ /* 0x080fe400000006ff */
[----:B------:R-:W-:Y:S01]  /*0df0*/  SHF.R.U32.HI R5, RZ, R30, R5 ;  /* 0x0000001eff057219 */ /* 0x000fe20000011605 */
[----:B------:R-:W-:Y:S01]  /*0e00*/  IMAD.MOV.U32 R4, RZ, RZ, R20 ;  /* 0x000000ffff047224 */ /* 0x000fe200078e0014 */
[----:B------:R-:W-:Y:S01]  /*0e10*/  LOP3.LUT R12, RZ, R3, RZ, 0x33, !PT ;  /* 0x00000003ff0c7212 */ /* 0x000fe200078e33ff */
[----:B------:R-:W3:Y:S01]  /*0e20*/  LDC R25, c[0x0][0x610] ;  /* 0x00018400ff197b82 */ /* 0x000ee20000000800 */
[----:B------:R-:W-:Y:S05]  /*0e30*/  @!P0 BRA `(.L_x_11) ;  /* 0x0000000000288947 */ /* 0x000fea0003800000 */
[----:B------:R-:W4:Y:S02]  /*0e40*/  LDC R3, c[0x0][0x64c] ;  /* 0x00019300ff037b82 */ /* 0x000f240000000800 */
[----:B----4-:R-:W-:-:S05]  /*0e50*/  IADD3 R3, P0, R20, R3, RZ ;  /* 0x0000000314037210 */ /* 0x010fca0007f1e0ff */
        /* <DEDUP_REMOVED lines=8> */
.L_x_11:
[----:B-1----:R-:W-:Y:S01]  /*0ee0*/  SHF.R.U64 R4, R4, R15, R5 ;  /* 0x0000000f04047219 */ /* 0x002fe20000001205 */
[----:B0-----:R-:W-:Y:S01]  /*0ef0*/  VIADD R5, R26, 0xffffffff ;  /* 0xffffffff1a057836 */ /* 0x001fe20000000000 */
[----:B------:R-:W-:Y:S01]  /*0f00*/  SHF.L.U32 R3, R23, R30, RZ ;  /* 0x0000001e17037219 */ /* 0x000fe200000006ff */
[----:B------:R-:W-:Y:S01]  /*0f10*/  IMAD.MOV.U32 R23, RZ, RZ, R27 ;  /* 0x000000ffff177224 */ /* 0x000fe200078e001b */
[----:B------:R-:W-:Y:S01]  /*0f20*/  LOP3.LUT R12, R29, R12, RZ, 0xc0, !PT ;  /* 0x0000000c1d0c7212 */ /* 0x000fe200078ec0ff */
[----:B------:R-:W-:Y:S01]  /*0f30*/  IMAD.MOV R8, RZ, RZ, -R4 ;  /* 0x000000ffff087224 */ /* 0x000fe200078e0a04 */
[----:B------:R-:W-:Y:S02]  /*0f40*/  SEL R6, R6, R31, !P1 ;  /* 0x0000001f06067207 */ /* 0x000fe40004800000 */
[----:B------:R-:W-:Y:S01]  /*0f50*/  LOP3.LUT R5, R14, R5, RZ, 0xc0, !PT ;  /* 0x000000050e057212 */ /* 0x000fe200078ec0ff */
[----:B------:R-:W-:Y:S02]  /*0f60*/  IMAD R9, R3, R4, R12 ;  /* 0x0000000403097224 */ /* 0x000fe400078e020c */
[----:B--2---:R-:W-:-:S02]  /*0f70*/  IMAD R3, R8, R21, R20 ;  /* 0x0000001508037224 */ /* 0x004fc400078e0214 */
[----:B---3--:R-:W-:Y:S02]  /*0f80*/  IMAD R6, R9, R25, R6 ;  /* 0x0000001909067224 */ /* 0x008fe400078e0206 */
[----:B------:R-:W-:Y:S02]  /*0f90*/  IMAD.MOV.U32 R4, RZ, RZ, 0x1 ;  /* 0x00000001ff047424 */ /* 0x000fe400078e00ff */
[----:B------:R-:W-:-:S03]  /*0fa0*/  IMAD R5, R3, R26, R5 ;  /* 0x0000001a03057224 */ /* 0x000fc600078e0205 */
[----:B------:R-:W-:Y:S02]  /*0fb0*/  PRMT R3, R4, 0x7610, R3 ;  /* 0x0000761004037816 */ /* 0x000fe40000000003 */
[----:B------:R-:W-:Y:S02]  /*0fc0*/  SEL R137, R5, R6, !P1 ;  /* 0x0000000605897207 */ /* 0x000fe40004800000 */
[----:B------:R-:W-:-:S07]  /*0fd0*/  SEL R136, R6, R5, !P1 ;  /* 0x0000000506887207 */ /* 0x000fce0004800000 */
.L_x_9:
[----:B------:R-:W-:-:S08]  /*0fe0*/  NOP ;  /* 0x0000000000007918 */ /* 0x000fd00000000000 */
[----:B------:R-:W0:Y:S02]  /*0ff0*/  USETMAXREG.TRY_ALLOC.CTAPOOL UP0, 0xe8 ;  /* 0x000000e8000079c8 */ /* 0x000e240008000600 */
[----:B0-----:R-:W-:-:S13]  /*1000*/  PLOP3.LUT P0, PT, PT, PT, UP0, 0x80, 0x0 ;  /* 0x000000000000781c */ /* 0x001fda0003f0f008 */
[----:B------:R-:W-:Y:S05]  /*1010*/  @!P0 BRA `(.L_x_9) ;  /* 0xfffffffc00f08947 */ /* 0x000fea000383ffff */
[----:B------:R-:W-:Y:S01]  /*1020*/  ULDC.64 UR4, c[0x0][0x598] ;  /* 0x0001660000047ab9 */ /* 0x000fe20000000a00 */
[----:B------:R-:W-:Y:S01]  /*1030*/  ULDC.64 UR44, c[0x0][0x208] ;  /* 0x00008200002c7ab9 */ /* 0x000fe20000000a00 */
[----:B------:R-:W-:-:S04]  /*1040*/  ISETP.NE.U32.AND P0, PT, RZ, UR4, PT ;  /* 0x00000004ff007c0c */ /* 0x000fc8000bf05070 */
[----:B------:R-:W-:-:S13]  /*1050*/  ISETP.NE.AND.EX P0, PT, RZ, UR5, PT, P0 ;  /* 0x00000005ff007c0c */ /* 0x000fda000bf05300 */
[----:B------:R-:W-:Y:S05]  /*1060*/  @!P0 BRA `(.L_x_12) ;  /* 0x00000000001c8947 */ /* 0x000fea0003800000 */
[----:B------:R-:W0:Y:S02]  /*1070*/  LDC.64 R4, c[0x0][0x598] ;  /* 0x00016600ff047b82 */ /* 0x000e240000000a00 */
[----:B0-----:R-:W2:Y:S02]  /*1080*/  LDG.E.64 R4, desc[UR44][R4.64] ;  /* 0x0000002c04047981 */ /* 0x001ea4000c1e1b00 */
[----:B--2---:R-:W-:-:S04]  /*1090*/  ISETP.NE.U32.AND P0, PT, R4, RZ, PT ;  /* 0x000000ff0400720c */ /* 0x004fc80003f05070 */
[----:B------:R-:W-:-:S13]  /*10a0*/  ISETP.NE.AND.EX P0, PT, R5, RZ, PT, P0 ;  /* 0x000000ff0500720c */ /* 0x000fda0003f05300 */
[----:B------:R-:W-:Y:S05]  /*10b0*/  @!P0 BRA `(.L_x_12) ;  /* 0x0000000000088947 */ /* 0x000fea0003800000 */
[----:B------:R0:W5:Y:S01]  /*10c0*/  LD.E R140, desc[UR44][R4.64] ;  /* 0x0000002c048c7980 */ /* 0x000162000c101900 */
[----:B------:R-:W-:Y:S05]  /*10d0*/  BRA `(.L_x_13) ;  /* 0x0000000000247947 */ /* 0x000fea0003800000 */
.L_x_12:
[----:B------:R-:W-:Y:S02]  /*10e0*/  ULDC.64 UR4, c[0x0][0x588] ;  /* 0x0001620000047ab9 */ /* 0x000fe40000000a00 */
[----:B------:R-:W-:-:S04]  /*10f0*/  ISETP.NE.U32.AND P0, PT, RZ, UR4, PT ;  /* 0x00000004ff007c0c */ /* 0x000fc8000bf05070 */
[----:B------:R-:W-:-:S13]  /*1100*/  ISETP.NE.AND.EX P0, PT, RZ, UR5, PT, P0 ;  /* 0x00000005ff007c0c */ /* 0x000fda000bf05300 */
[----:B------:R-:W-:Y:S05]  /*1110*/  @!P0 BRA `(.L_x_14) ;  /* 0x00000000000c8947 */ /* 0x000fea0003800000 */
[----:B------:R-:W0:Y:S02]  /*1120*/  LDC.64 R140, c[0x0][0x588] ;  /* 0x00016200ff8c7b82 */ /* 0x000e240000000a00 */
[----:B0-----:R1:W5:Y:S01]  /*1130*/  LDG.E R140, desc[UR44][R140.64] ;  /* 0x0000002c8c8c7981 */ /* 0x001362000c1e1900 */
[----:B------:R-:W-:Y:S05]  /*1140*/  BRA `(.L_x_13) ;  /* 0x0000000000087947 */ /* 0x000fea0003800000 */
.L_x_14:
[----:B------:R-:W-:Y:S02]  /*1150*/  ULDC UR4, c[0x0][0x580] ;  /* 0x0001600000047ab9 */ /* 0x000fe40000000800 */
[----:B------:R-:W-:-:S07]  /*1160*/  IMAD.U32 R140, RZ, RZ, UR4 ;  /* 0x00000004ff8c7e24 */ /* 0x000fce000f8e00ff */
.L_x_13:
[----:B------:R-:W-:Y:S02]  /*1170*/  ULDC.64 UR4, c[0x0][0x5a0] ;  /* 0x0001680000047ab9 */ /* 0x000fe40000000a00 */
[----:B------:R-:W-:-:S04]  /*1180*/  ISETP.NE.U32.AND P0, PT, RZ, UR4, PT ;  /* 0x00000004ff007c0c */ /* 0x000fc8000bf05070 */
[----:B------:R-:W-:-:S13]  /*1190*/  ISETP.NE.AND.EX P0, PT, RZ, UR5, PT, P0 ;  /* 0x00000005ff007c0c */ /* 0x000fda000bf05300 */
[----:B------:R-:W-:Y:S05]  /*11a0*/  @!P0 BRA `(.L_x_15) ;  /* 0x00000000001c8947 */ /* 0x000fea0003800000 */
[----:B0-----:R-:W0:Y:S02]  /*11b0*/  LDC.64 R4, c[0x0][0x5a0] ;  /* 0x00016800ff047b82 */ /* 0x001e240000000a00 */
[----:B0-----:R-:W2:Y:S02]  /*11c0*/  LDG.E.64 R4, desc[UR44][R4.64] ;  /* 0x0000002c04047981 */ /* 0x001ea4000c1e1b00 */
[----:B--2---:R-:W-:-:S04]  /*11d0*/  ISETP.NE.U32.AND P0, PT, R4, RZ, PT ;  /* 0x000000ff0400720c */ /* 0x004fc80003f05070 */
[----:B------:R-:W-:-:S13]  /*11e0*/  ISETP.NE.AND.EX P0, PT, R5, RZ, PT, P0 ;  /* 0x000000ff0500720c */ /* 0x000fda0003f05300 */
[----:B------:R-:W-:Y:S05]  /*11f0*/  @!P0 BRA `(.L_x_15) ;  /* 0x0000000000088947 */ /* 0x000fea0003800000 */
[----:B-1----:R0:W5:Y:S01]  /*1200*/  LD.E R141, desc[UR44][R4.64] ;  /* 0x0000002c048d7980 */ /* 0x002162000c101900 */
[----:B------:R-:W-:Y:S05]  /*1210*/  BRA `(.L_x_16) ;  /* 0x0000000000247947 */ /* 0x000fea0003800000 */
.L_x_15:
[----:B------:R-:W-:Y:S02]  /*1220*/  ULDC.64 UR4, c[0x0][0x590] ;  /* 0x0001640000047ab9 */ /* 0x000fe40000000a00 */
[----:B------:R-:W-:-:S04]  /*1230*/  ISETP.NE.U32.AND P0, PT, RZ, UR4, PT ;  /* 0x00000004ff007c0c */ /* 0x000fc8000bf05070 */
[----:B------:R-:W-:-:S13]  /*1240*/  ISETP.NE.AND.EX P0, PT, RZ, UR5, PT, P0 ;  /* 0x00000005ff007c0c */ /* 0x000fda000bf05300 */
[----:B------:R-:W-:Y:S05]  /*1250*/  @!P0 BRA `(.L_x_17) ;  /* 0x00000000000c8947 */ /* 0x000fea0003800000 */
[----:B0-----:R-:W1:Y:S02]  /*1260*/  LDC.64 R4, c[0x0][0x590] ;  /* 0x00016400ff047b82 */ /* 0x001e640000000a00 */
[----:B-1----:R1:W5:Y:S01]  /*1270*/  LDG.E R141, desc[UR44][R4.64] ;  /* 0x0000002c048d7981 */ /* 0x002362000c1e1900 */
[----:B------:R-:W-:Y:S05]  /*1280*/  BRA `(.L_x_16) ;  /* 0x0000000000087947 */ /* 0x000fea0003800000 */
.L_x_17:
[----:B------:R-:W-:Y:S02]  /*1290*/  ULDC UR4, c[0x0][0x584] ;  /* 0x0001610000047ab9 */ /* 0x000fe40000000800 */
[----:B-1----:R-:W-:-:S07]  /*12a0*/  IMAD.U32 R141, RZ, RZ, UR4 ;  /* 0x00000004ff8d7e24 */ /* 0x002fce000f8e00ff */
.L_x_16:
[----:B------:R-:W-:-:S13]  /*12b0*/  LOP3.LUT P0, RZ, R3, 0xff, RZ, 0xc0, !PT ;  /* 0x000000ff03ff7812 */ /* 0x000fda000780c0ff */
[----:B------:R-:W-:Y:S05]  /*12c0*/  @!P0 EXIT ;  /* 0x000000000000894d */ /* 0x000fea0003800000 */
[----:B01----:R-:W0:Y:S01]  /*12d0*/  LDC R5, c[0x0][0x658] ;  /* 0x00019600ff057b82 */ /* 0x003e220000000800 */
[----:B------:R-:W-:Y:S01]  /*12e0*/  ULDC.64 UR6, c[0x0][0x288] ;  /* 0x0000a20000067ab9 */ /* 0x000fe20000000a00 */
[----:B------:R-:W-:Y:S01]  /*12f0*/  SHF.R.U32.HI R3, RZ, 0x2, R143 ;  /* 0x00000002ff037819 */ /* 0x000fe2000001168f */
[----:B------:R-:W-:Y:S01]  /*1300*/  UIADD3 UR4, UR7, 0x3f, URZ ;  /* 0x0000003f07047890 */ /* 0x000fe2000fffe03f */
[----:B------:R-:W-:Y:S01]  /*1310*/  SHF.R.U32.HI R0, RZ, 0x1, R0 ;  /* 0x00000001ff007819 */ /* 0x000fe20000011600 */
[----:B------:R-:W-:Y:S01]  /*1320*/  IMAD.MOV.U32 R6, RZ, RZ, -0x1 ;  /* 0xffffffffff067424 */ /* 0x000fe200078e00ff */
[----:B------:R-:W-:Y:S01]  /*1330*/  LOP3.LUT R7, R7, 0x1, RZ, 0xc0, !PT ;  /* 0x0000000107077812 */ /* 0x000fe200078ec0ff */
[----:B------:R-:W-:Y:S01]  /*1340*/  USHF.R.S32.HI UR5, URZ, 0x1f, UR4 ;  /* 0x0000001f3f057899 */ /* 0x000fe20008011404 */
[----:B------:R-:W-:Y:S01]  /*1350*/  LOP3.LUT R3, R3, 0x7, RZ, 0xc0, !PT ;  /* 0x0000000703037812 */ /* 0x000fe200078ec0ff */
[----:B------:R-:W-:Y:S01]  /*1360*/  IMAD.U32 R9, RZ, RZ, UR6 ;  /* 0x00000006ff097e24 */ /* 0x000fe2000f8e00ff */
[----:B------:R-:W-:Y:S01]  /*1370*/  LOP3.LUT R0, R0, 0x30, RZ, 0xc0, !PT ;  /* 0x0000003000007812 */ /* 0x000fe200078ec0ff */
[----:B------:R-:W-:Y:S01]  /*1380*/  ULEA.HI UR5, UR5, UR4, URZ, 0x6 ;  /* 0x0000000405057291 */ /* 0x000fe2000f8f303f */
[----:B------:R-:W-:Y:S01]  /*1390*/  IMAD.SHL.U32 R138, R7, 0x40, RZ ;  /* 0x00000040078a7824 */ /* 0x000fe200078e00ff */
[C---:B------:R-:W-:Y:S01]  /*13a0*/  LOP3.LUT R142, R143.reuse, 0x3, RZ, 0xc0, !PT ;  /* 0x000000038f8e7812 */ /* 0x040fe200078ec0ff */
[----:B------:R-:W-:Y:S01]  /*13b0*/  ULDC UR4, c[0x0][0x284] ;  /* 0x0000a10000047ab9 */ /* 0x000fe20000000800 */
[----:B------:R-:W-:Y:S01]  /*13c0*/  USHF.R.S32.HI UR39, URZ, 0x6, UR5 ;  /* 0x000000063f277899 */ /* 0x000fe20008011405 */
[-CC-:B------:R-:W-:Y:S01]  /*13d0*/  IADD3 R4, RZ, -R0.reuse, -R3.reuse ;  /* 0x80000000ff047210 */ /* 0x180fe20007ffe803 */
[----:B------:R-:W-:Y:S01]  /*13e0*/  IMAD.MOV.U32 R139, RZ, RZ, RZ ;  /* 0x000000ffff8b7224 */ /* 0x000fe200078e00ff */
[----:B------:R-:W-:Y:S01]  /*13f0*/  LOP3.LUT R138, R138, 0x40, R3, 0xe2, !PT ;  /* 0x000000408a8a7812 */ /* 0x000fe200078ee203 */
[----:B------:R-:W-:Y:S01]  /*1400*/  UISETP.LT.AND UP0, UPT, UR39, 0x1, UPT ;  /* 0x000000012700788c */ /* 0x000fe2000bf01270 */
[----:B------:R-:W-:Y:S01]  /*1410*/  LOP3.LUT R145, R143, 0x80, RZ, 0xc0, !PT ;  /* 0x000000808f917812 */ /* 0x000fe200078ec0ff */
[----:B------:R-:W-:Y:S01]  /*1420*/  IMAD R4, R7, -0x40, R4 ;  /* 0xffffffc007047824 */ /* 0x000fe200078e0204 */
[----:B------:R-:W-:Y:S01]  /*1430*/  LOP3.LUT R138, R138, R0, RZ, 0xfc, !PT ;  /* 0x000000008a8a7212 */ /* 0x000fe200078efcff */
[----:B------:R-:W-:Y:S01]  /*1440*/  USEL UR40, UR39, 0x1, UP0 ;  /* 0x0000000127287887 */ /* 0x000fe20008000000 */
[----:B0-----:R-:W-:Y:S01]  /*1450*/  SHF.L.U32 R5, R6, R5, RZ ;  /* 0x0000000506057219 */ /* 0x001fe200000006ff */
[----:B------:R-:W-:Y:S01]  /*1460*/  IMAD R142, R142, -0x2, R9 ;  /* 0xfffffffe8e8e7824 */ /* 0x000fe200078e0209 */
[----:B------:R-:W-:Y:S01]  /*1470*/  SHF.R.U32.HI R145, RZ, 0x7, R145 ;  /* 0x00000007ff917819 */ /* 0x000fe20000011691 */
[----:B------:R-:W-:Y:S01]  /*1480*/  IMAD.SHL.U32 R143, R143, 0x2, RZ ;  /* 0x000000028f8f7824 */ /* 0x000fe200078e00ff */
[----:B------:R-:W-:Y:S01]  /*1490*/  LOP3.LUT R144, RZ, R5, RZ, 0x33, !PT ;  /* 0x00000005ff907212 */ /* 0x000fe200078e33ff */
[----:B------:R-:W-:Y:S01]  /*14a0*/  VIADD R146, R4, UR4 ;  /* 0x0000000404927c36 */ /* 0x000fe20008000000 */
[----:B------:R-:W-:Y:S01]  /*14b0*/  UIADD3 UR40, UR39, -UR40, URZ ;  /* 0x8000002827287290 */ /* 0x000fe2000fffe03f */
[----:B------:R-:W-:Y:S01]  /*14c0*/  UMOV UR36, URZ ;  /* 0x0000003f00247c82 */ /* 0x000fe20008000000 */
[----:B------:R-:W-:-:S10]  /*14d0*/  UMOV UR37, URZ ;  /* 0x0000003f00257c82 */ /* 0x000fd40008000000 */
.L_x_263:
[----:B------:R-:W0:Y:S01]  /*14e0*/  SHFL.IDX PT, R0, R145, RZ, 0x1f ;  /* 0x00001fff91007589 */ /* 0x000e2200000e0000 */
[----:B------:R-:W1:Y:S01]  /*14f0*/  S2UR UR7, SR_CgaCtaId ;  /* 0x00000000000779c3 */ /* 0x000e620000008800 */
[----:B------:R-:W-:Y:S01]  /*1500*/  UMOV UR6, 0x400 ;  /* 0x0000040000067882 */ /* 0x000fe20000000000 */
[----:B0-----:R-:W-:Y:S01]  /*1510*/  R2UR UR4, R0 ;  /* 0x00000000000472ca */ /* 0x001fe200000e0000 */
[----:B-1----:R-:W-:-:S12]  /*1520*/  ULEA UR6, UR7, UR6, 0x18 ;  /* 0x0000000607067291 */ /* 0x002fd8000f8ec03f */
[----:B------:R-:W-:-:S04]  /*1530*/  ULEA.HI UR5, UR4, UR4, URZ, 0x1 ;  /* 0x0000000404057291 */ /* 0x000fc8000f8f083f */
[----:B------:R-:W-:-:S04]  /*1540*/  ULOP3.LUT UR5, UR5, 0xffffe, URZ, 0xc0, !UPT ;  /* 0x000ffffe05057892 */ /* 0x000fc8000f8ec03f */
[----:B------:R-:W-:-:S03]  /*1550*/  UIADD3 UR5, UR4, -UR5, URZ ;  /* 0x8000000504057290 */ /* 0x000fc6000fffe03f */
[----:B------:R-:W-:Y:S01]  /*1560*/  ULDC UR4, c[0x0][0x28c] ;  /* 0x0000a30000047ab9 */ /* 0x000fe20000000800 */
[----:B------:R-:W-:Y:S01]  /*1570*/  ULEA UR5, UR5, UR6, 0xc ;  /* 0x0000000605057291 */ /* 0x000fe2000f8e603f */
[----:B------:R-:W-:-:S03]  /*1580*/  ISETP.LT.AND P0, PT, RZ, UR4, PT ;  /* 0x00000004ff007c0c */ /* 0x000fc6000bf01270 */
[----:B------:R-:W-:-:S04]  /*1590*/  UIADD3 UR5, UR5, 0x180, URZ ;  /* 0x0000018005057890 */ /* 0x000fc8000fffe03f */
[----:B------:R-:W-:-:S04]  /*15a0*/  USHF.R.U32.HI UR5, URZ, 0x4, UR5 ;  /* 0x000000043f057899 */ /* 0x000fc80008011605 */
[----:B------:R-:W-:-:S04]  /*15b0*/  ULOP3.LUT UR5, UR5, 0x3fff, URZ, 0xc0, !UPT ;  /* 0x00003fff05057892 */ /* 0x000fc8000f8ec03f */
[----:B------:R-:W-:Y:S01]  /*15c0*/  ULOP3.LUT UR41, UR5, 0x10000, URZ, 0xfc, !UPT ;  /* 0x0001000005297892 */ /* 0x000fe2000f8efc3f */
[----:B--234-:R-:W-:Y:S11]  /*15d0*/  @P0 BRA `(.L_x_18) ;  /* 0x0000000000400947 */ /* 0x01cff60003800000 */
[----:B------:R-:W-:Y:S01]  /*15e0*/  MOV R0, 0x0 ;  /* 0x0000000000007802 */ /* 0x000fe20000000f00 */
[----:B------:R-:W-:Y:S01]  /*15f0*/  ULDC.64 UR4, c[0x4][0x68] ;  /* 0x01001a0000047ab9 */ /* 0x000fe20000000a00 */
[----:B------:R-:W-:Y:S01]  /*1600*/  ULDC.64 UR6, c[0x4][0x8] ;  /* 0x0100020000067ab9 */ /* 0x000fe20000000a00 */
[----:B------:R-:W-:Y:S01]  /*1610*/  IMAD.U32 R4, RZ, RZ, UR4 ;  /* 0x00000004ff047e24 */ /* 0x000fe2000f8e00ff */
[----:B------:R0:W1:Y:S01]  /*1620*/  LDC.64 R14, c[0x4][R0] ;  /* 0x01000000000e7b82 */ /* 0x0000620000000a00 */
[----:B------:R-:W-:Y:S01]  /*1630*/  IMAD.U32 R5, RZ, RZ, UR5 ;  /* 0x00000005ff057e24 */ /* 0x000fe2000f8e00ff */
[----:B------:R-:W-:Y:S01]  /*1640*/  ULDC.64 UR4, c[0x4][0x70] ;  /* 0x01001c0000047ab9 */ /* 0x000fe20000000a00 */
[----:B------:R-:W-:Y:S02]  /*1650*/  IMAD.U32 R10, RZ, RZ, UR6 ;  /* 0x00000006ff0a7e24 */ /* 0x000fe4000f8e00ff */
[----:B------:R-:W-:Y:S02]  /*1660*/  IMAD.U32 R6, RZ, RZ, UR4 ;  /* 0x00000004ff067e24 */ /* 0x000fe4000f8e00ff */
[----:B------:R-:W-:-:S02]  /*1670*/  IMAD.U32 R7, RZ, RZ, UR5 ;  /* 0x00000005ff077e24 */ /* 0x000fc4000f8e00ff */
[----:B------:R-:W-:Y:S02]  /*1680*/  IMAD.U32 R11, RZ, RZ, UR7 ;  /* 0x00000007ff0b7e24 */ /* 0x000fe4000f8e00ff */
[----:B------:R-:W-:Y:S02]  /*1690*/  IMAD.MOV.U32 R8, RZ, RZ, 0x1e1 ;  /* 0x000001e1ff087424 */ /* 0x000fe400078e00ff */
[----:B------:R-:W-:Y:S02]  /*16a0*/  IMAD.MOV.U32 R12, RZ, RZ, 0x1 ;  /* 0x00000001ff0c7424 */ /* 0x000fe400078e00ff */
[----:B0-----:R-:W-:-:S07]  /*16b0*/  IMAD.MOV.U32 R13, RZ, RZ, RZ ;  /* 0x000000ffff0d7224 */ /* 0x001fce00078e00ff */
[----:B------:R-:W-:-:S07]  /*16c0*/  LEPC R20, `(.L_x_18) ;  /* 0x000000001014794e */ /* 0x000fce0000000000 */
[----:B-1---5:R-:W-:Y:S05]  /*16d0*/  CALL.ABS.NOINC R14 ;  /* 0x000000000e007343 */ /* 0x022fea0003c00000 */
.L_x_18:
[----:B------:R-:W-:-:S04]  /*16e0*/  LOP3.LUT R0, R18, 0x1, RZ, 0xfc, !PT ;  /* 0x0000000112007812 */ /* 0x000fc800078efcff */
[----:B------:R-:W-:-:S13]  /*16f0*/  ISETP.NE.AND P0, PT, R0, 0x3, PT ;  /* 0x000000030000780c */ /* 0x000fda0003f05270 */
[----:B------:R-:W-:Y:S05]  /*1700*/  @!P0 BRA `(.L_x_19) ;  /* 0x0000000000048947 */ /* 0x000fea0003800000 */
[----:B------:R-:W-:Y:S01]  /*1710*/  BPT.TRAP 0x1 ;  /* 0x000000040000795c */ /* 0x000fe20000300000 */
.L_x_19:
[----:B------:R-:W0:Y:S01]  /*1720*/  S2UR UR5, SR_CgaCtaId ;  /* 0x00000000000579c3 */ /* 0x000e220000008800 */
[----:B------:R-:W-:Y:S01]  /*1730*/  UMOV UR4, 0x400 ;  /* 0x0000040000047882 */ /* 0x000fe20000000000 */
[----:B------:R-:W-:Y:S02]  /*1740*/  IMAD.U32 R0, RZ, RZ, UR36 ;  /* 0x00000024ff007e24 */ /* 0x000fe4000f8e00ff */
[----:B------:R-:W-:-:S03]  /*1750*/  IMAD.U32 R3, RZ, RZ, UR37 ;  /* 0x00000025ff037e24 */ /* 0x000fc6000f8e00ff */
[----:B------:R-:W-:Y:S01]  /*1760*/  SHF.L.U32 R0, R0, 0x1f, RZ ;  /* 0x0000001f00007819 */ /* 0x000fe200000006ff */
[----:B0-----:R-:W-:-:S06]  /*1770*/  ULEA UR4, UR5, UR4, 0x18 ;  /* 0x0000000405047291 */ /* 0x001fcc000f8ec03f */
[----:B------:R-:W-:-:S04]  /*1780*/  IMAD.U32 R6, RZ, RZ, UR4 ;  /* 0x00000004ff067e24 */ /* 0x000fc8000f8e00ff */
[----:B------:R-:W-:-:S04]  /*1790*/  IMAD R3, R3, 0x8, R6 ;  /* 0x0000000803037824 */ /* 0x000fc800078e0206 */
[----:B------:R0:W1:Y:S01]  /*17a0*/  SYNCS.PHASECHK.TRANS64.TRYWAIT P1, [R3+URZ], R0 ;  /* 0x00000000030075a7 */ /* 0x000062000802017f */
[----:B------:R-:W-:Y:S05]  /*17b0*/  @!P0 BRA `(.L_x_20) ;  /* 0x0000000000048947 */ /* 0x000fea0003800000 */
[----:B------:R-:W-:Y:S01]  /*17c0*/  BPT.TRAP 0x1 ;  /* 0x000000040000795c */ /* 0x000fe20000300000 */
.L_x_20:
[----:B------:R-:W-:-:S05]  /*17d0*/  IMAD.U32 R4, RZ, RZ, UR40 ;  /* 0x00000028ff047e24 */ /* 0x000fca000f8e00ff */
[----:B------:R-:W-:Y:S01]  /*17e0*/  ISETP.GE.AND P2, PT, R4, 0x1, PT ;  /* 0x000000010400780c */ /* 0x000fe20003f46270 */
[----:B-1----:R-:W-:-:S12]  /*17f0*/  @P1 BRA `(.L_x_21) ;  /* 0x0000000000081947 */ /* 0x002fd80003800000 */
[----:B------:R-:W1:Y:S02]  /*1800*/  SYNCS.PHASECHK.TRANS64.TRYWAIT P1, [R3+URZ], R0 ;  /* 0x00000000030075a7 */ /* 0x000e64000802017f */
[----:B-1----:R-:W-:Y:S05]  /*1810*/  @!P1 BRA `(.L_x_22) ;  /* 0x00000090007c9947 */ /* 0x002fea0003800000 */
.L_x_21:
[----:B------:R-:W-:Y:S05]  /*1820*/  WARPSYNC.ALL ;  /* 0x0000000000007948 */ /* 0x000fea0003800000 */
[----:B------:R-:W-:Y:S01]  /*1830*/  R2UR UR4, R6 ;  /* 0x00000000060472ca */ /* 0x000fe200000e0000 */
[----:B------:R-:W-:Y:S01]  /*1840*/  ULEA UR5, UR37, UR41, 0xa ;  /* 0x0000002925057291 */ /* 0x000fe2000f8e503f */
[----:B------:R-:W-:Y:S01]  /*1850*/  WARPGROUP.ARRIVE ;  /* 0x00000000000079c5 */ /* 0x000fe20000000000 */
[----:B------:R-:W-:Y:S01]  /*1860*/  UMOV UR21, 0x80000020 ;  /* 0x8000002000157882 */ /* 0x000fe20000000000 */
[----:B------:R-:W-:Y:S01]  /*1870*/  UMOV UR23, 0x80000020 ;  /* 0x8000002000177882 */ /* 0x000fe20000000000 */
[----:B------:R-:W-:Y:S01]  /*1880*/  UMOV UR13, UR21 ;  /* 0x00000015000d7c82 */ /* 0x000fe20008000000 */
[----:B------:R-:W-:Y:S01]  /*1890*/  UMOV UR15, 0x80000020 ;  /* 0x80000020000f7882 */ /* 0x000fe20000000000 */
[----:B------:R-:W-:Y:S01]  /*18a0*/  UMOV UR25, UR21 ;  /* 0x0000001500197c82 */ /* 0x000fe20008000000 */
[----:B------:R-:W-:Y:S01]  /*18b0*/  UMOV UR20, UR5 ;  /* 0x0000000500147c82 */ /* 0x000fe20008000000 */
[----:B------:R-:W-:Y:S01]  /*18c0*/  UMOV UR27, 0x80000020 ;  /* 0x80000020001b7882 */ /* 0x000fe20000000000 */
[----:B------:R-:W-:Y:S01]  /*18d0*/  UMOV UR12, UR20 ;  /* 0x00000014000c7c82 */ /* 0x000fe20008000000 */
[----:B------:R-:W-:Y:S01]  /*18e0*/  UMOV UR24, UR20 ;  /* 0x0000001400187c82 */ /* 0x000fe20008000000 */
[----:B------:R-:W-:Y:S01]  /*18f0*/  UMOV UR8, UR20 ;  /* 0x0000001400087c82 */ /* 0x000fe20008000000 */
[----:B------:R-:W-:Y:S01]  /*1900*/  UIADD3 UR4, UR4, 0x24180, URZ ;  /* 0x0002418004047890 */ /* 0x000fe2000fffe03f */
[----:B------:R-:W-:Y:S01]  /*1910*/  UMOV UR9, UR21 ;  /* 0x0000001500097c82 */ /* 0x000fe20008000000 */
[----:B------:R-:W-:-:S02]  /*1920*/  UMOV UR11, 0x80000020 ;  /* 0x80000020000b7882 */ /* 0x000fc40000000000 */
[----:B------:R-:W-:Y:S01]  /*1930*/  USHF.R.U32.HI UR4, URZ, 0x4, UR4 ;  /* 0x000000043f047899 */ /* 0x000fe20008011604 */
[----:B------:R-:W-:Y:S01]  /*1940*/  UMOV UR16, UR20 ;  /* 0x0000001400107c82 */ /* 0x000fe20008000000 */
[----:B------:R-:W-:Y:S02]  /*1950*/  UMOV UR17, UR21 ;  /* 0x0000001500117c82 */ /* 0x000fe40008000000 */
[----:B------:R-:W-:Y:S01]  /*1960*/  ULOP3.LUT UR4, UR4, 0x3fff, URZ, 0xc0, !UPT ;  /* 0x00003fff04047892 */ /* 0x000fe2000f8ec03f */
[----:B------:R-:W-:Y:S01]  /*1970*/  UMOV UR19, 0x80000020 ;  /* 0x8000002000137882 */ /* 0x000fe20000000000 */
[----:B------:R-:W-:Y:S02]  /*1980*/  UMOV UR28, UR20 ;  /* 0x00000014001c7c82 */ /* 0x000fe40008000000 */
[----:B------:R-:W-:Y:S01]  /*1990*/  ULOP3.LUT UR4, UR4, 0x10000, URZ, 0xfc, !UPT ;  /* 0x0001000004047892 */ /* 0x000fe2000f8efc3f */
[----:B------:R-:W-:Y:S01]  /*19a0*/  UMOV UR29, UR21 ;  /* 0x00000015001d7c82 */ /* 0x000fe20008000000 */
[----:B------:R-:W-:-:S02]  /*19b0*/  UMOV UR31, 0x80000020 ;  /* 0x80000020001f7882 */ /* 0x000fc40000000000 */
[----:B------:R-:W-:Y:S01]  /*19c0*/  UIMAD UR6, UR37, 0x1c0, UR4 ;  /* 0x000001c0250678a4 */ /* 0x000fe2000f8e0204 */
[----:B------:R-:W-:Y:S01]  /*19d0*/  UMOV UR32, UR20 ;  /* 0x0000001400207c82 */ /* 0x000fe20008000000 */
[----:B------:R-:W-:Y:S02]  /*19e0*/  UMOV UR33, UR21 ;  /* 0x0000001500217c82 */ /* 0x000fe40008000000 */
[----:B------:R-:W-:Y:S02]  /*19f0*/  UIADD3 UR14, UR6, 0x40, URZ ;  /* 0x00000040060e7890 */ /* 0x000fe4000fffe03f */
[----:B------:R-:W-:Y:S02]  /*1a00*/  UIADD3 UR26, UR6, 0x80, URZ ;  /* 0x00000080061a7890 */ /* 0x000fe4000fffe03f */
[----:B------:R-:W-:Y:S01]  /*1a10*/  UMOV UR22, UR6 ;  /* 0x0000000600167c82 */ /* 0x000fe20008000000 */
[----:B------:R-:W-:Y:S01]  /*1a20*/  UIADD3 UR10, UR6, 0xc0, URZ ;  /* 0x000000c0060a7890 */ /* 0x000fe2000fffe03f */
[----:B------:R-:W-:Y:S01]  /*1a30*/  IGMMA.64x16x32.S8.S8 R128, gdesc[UR20], RZ, !UPT, gsb0 ;  /* 0x00600000148079f1 */ /* 0x000fe2000c0410ff */
[----:B------:R-:W-:-:S02]  /*1a40*/  UIADD3 UR18, UR6, 0x100, URZ ;  /* 0x0000010006127890 */ /* 0x000fc4000fffe03f */
[----:B------:R-:W-:Y:S02]  /*1a50*/  UIADD3 UR30, UR6, 0x140, URZ ;  /* 0x00000140061e7890 */ /* 0x000fe4000fffe03f */
[----:B------:R-:W-:Y:S01]  /*1a60*/  UIADD3 UR34, UR6, 0x180, URZ ;  /* 0x0000018006227890 */ /* 0x000fe2000fffe03f */
[----:B------:R-:W-:Y:S01]  /*1a70*/  UMOV UR35, 0x80000020 ;  /* 0x8000002000237882 */ /* 0x000fe20000000000 */
[----:B------:R-:W-:Y:S01]  /*1a80*/  UIADD3 UR7, UR5, 0x200, URZ ;  /* 0x0000020005077890 */ /* 0x000fe2000fffe03f */
[----:B------:R-:W-:Y:S02]  /*1a90*/  WARPGROUP.DEPBAR.LE gsb0, 0x0 ;  /* 0x00008000000079c5 */ /* 0x000fe40000010000 */
[----:B------:R-:W-:-:S06]  /*1aa0*/  WARPGROUP.ARRIVE ;  /* 0x00000000000079c5 */ /* 0x000fcc0000000000 */
[----:B------:R-:W-:Y:S01]  /*1ab0*/  IGMMA.64x16x32.S8.S8 R112, gdesc[UR12], RZ, !UPT, gsb0 ;  /* 0x006000000c7079f1 */ /* 0x000fe2000c0410ff */
[----:B------:R-:W-:Y:S01]  /*1ac0*/  UIADD3 UR12, UR5, 0x2, URZ ;  /* 0x00000002050c7890 */ /* 0x000fe2000fffe03f */
[----:B------:R-:W-:Y:S01]  /*1ad0*/  UMOV UR13, 0x80000020 ;  /* 0x80000020000d7882 */ /* 0x000fe20000000000 */
[----:B------:R-:W-:Y:S01]  /*1ae0*/  UIADD3 UR5, UR5, 0x202, URZ ;  /* 0x0000020205057890 */ /* 0x000fe2000fffe03f */
[----:B------:R-:W-:Y:S02]  /*1af0*/  WARPGROUP.DEPBAR.LE gsb0, 0x0 ;  /* 0x00008000000079c5 */ /* 0x000fe40000010000 */
[----:B------:R-:W-:-:S06]  /*1b00*/  WARPGROUP.ARRIVE ;  /* 0x00000000000079c5 */ /* 0x000fcc0000000000 */
[----:B------:R-:W-:Y:S03]  /*1b10*/  IGMMA.64x16x32.S8.S8 R96, gdesc[UR24], RZ, !UPT, gsb0 ;  /* 0x00600000186079f1 */ /* 0x000fe6000c0410ff */
        /* <DEDUP_REMOVED lines=11> */
[----:B------:R-:W-:Y:S01]  /*1bd0*/  IGMMA.64x16x32.S8.S8 R32, gdesc[UR32], RZ, !UPT, gsb0 ;  /* 0x00600000202079f1 */ /* 0x000fe2000c0410ff */
[----:B------:R-:W-:Y:S01]  /*1be0*/  UMOV UR32, UR7 ;  /* 0x0000000700207c82 */ /* 0x000fe20008000000 */
[----:B------:R-:W-:Y:S01]  /*1bf0*/  UMOV UR33, 0x80000020 ;  /* 0x8000002000217882 */ /* 0x000fe20000000000 */
[----:B------:R-:W-:Y:S01]  /*1c00*/  UMOV UR28, UR32 ;  /* 0x00000020001c7c82 */ /* 0x000fe20008000000 */
        /* <DEDUP_REMOVED lines=9> */
[----:B------:R-:W-:-:S02]  /*1ca0*/  WARPGROUP.DEPBAR.LE gsb0, 0x0 ;  /* 0x00008000000079c5 */ /* 0x000fc40000010000 */
[----:B------:R-:W-:-:S06]  /*1cb0*/  WARPGROUP.ARRIVE ;  /* 0x00000000000079c5 */ /* 0x000fcc0000000000 */
[----:B------:R-:W-:Y:S01]  /*1cc0*/  IGMMA.64x16x32.S8.S8 R24, gdesc[UR32], RZ, !UPT, gsb0 ;  /* 0x00600000201879f1 */ /* 0x000fe2000c0410ff */
[----:B------:R-:W-:Y:S01]  /*1cd0*/  UMOV UR34, UR14 ;  /* 0x0000000e00227c82 */ /* 0x000fe20008000000 */
[----:B------:R-:W-:Y:S01]  /*1ce0*/  UMOV UR35, UR15 ;  /* 0x0000000f00237c82 */ /* 0x000fe20008000000 */
[----:B------:R-:W-:Y:S01]  /*1cf0*/  UIADD3 UR14, UR6, 0x2, URZ ;  /* 0x00000002060e7890 */ /* 0x000fe2000fffe03f */
[----:B------:R-:W-:Y:S01]  /*1d00*/  UMOV UR15, 0x80000020 ;  /* 0x80000020000f7882 */ /* 0x000fe20000000000 */
[----:B------:R-:W-:Y:S02]  /*1d10*/  WARPGROUP.DEPBAR.LE gsb0, 0x0 ;  /* 0x00008000000079c5 */ /* 0x000fe40000010000 */
[----:B------:R-:W-:-:S06]  /*1d20*/  WARPGROUP.ARRIVE ;  /* 0x00000000000079c5 */ /* 0x000fcc0000000000 */
[----:B------:R-:W-:Y:S01]  /*1d30*/  IGMMA.64x16x32.S8.S8 R40, gdesc[UR28], RZ, !UPT, gsb0 ;  /* 0x006000001c2879f1 */ /* 0x000fe2000c0410ff */
[----:B------:R-:W-:Y:S01]  /*1d40*/  UIADD3 UR30, UR6, 0x102, URZ ;  /* 0x00000102061e7890 */ /* 0x000fe2000fffe03f */
[----:B------:R-:W-:Y:S01]  /*1d50*/  UMOV UR28, UR12 ;  /* 0x0000000c001c7c82 */ /* 0x000fe20008000000 */
[----:B------:R-:W-:Y:S01]  /*1d60*/  UMOV UR29, UR13 ;  /* 0x0000000d001d7c82 */ /* 0x000fe20008000000 */
        /* <DEDUP_REMOVED lines=38> */
[----:B------:R-:W-:Y:S03]  /*1fd0*/  IGMMA.64x16x32.S8.S8 R128, gdesc[UR12], R128, gsb0 ;  /* 0x006000000c8079f1 */ /* 0x000fe60008041080 */
        /* <DEDUP_REMOVED lines=17> */
[----:B------:R-:W-:Y:S01]  /*20f0*/  IGMMA.64x16x32.S8.S8 R32, gdesc[UR32], R32, gsb0 ;  /* 0x00600000202079f1 */ /* 0x000fe20008041020 */
        /* <DEDUP_REMOVED lines=36> */
[----:B------:R-:W-:Y:S05]  /*2340*/  @!P2 BRA `(.L_x_23) ;  /* 0x0000000c0064a947 */ /* 0x000fea0003800000 */
[----:B------:R-:W-:Y:S01]  /*2350*/  UIADD3 UR5, UR37, 0x1, URZ ;  /* 0x0000000125057890 */ /* 0x000fe2000fffe03f */
[----:B01----:R-:W-:Y:S02]  /*2360*/  IMAD.U32 R0, RZ, RZ, UR40 ;  /* 0x00000028ff007e24 */ /* 0x003fe4000f8e00ff */
[----:B------:R-:W-:Y:S01]  /*2370*/  IMAD.U32 R3, RZ, RZ, UR37 ;  /* 0x00000025ff037e24 */ /* 0x000fe2000f8e00ff */
[----:B------:R-:W-:-:S04]  /*2380*/  UISETP.NE.AND UP0, UPT, UR5, 0x9, UPT ;  /* 0x000000090500788c */ /* 0x000fc8000bf05270 */
[----:B------:R-:W-:Y:S02]  /*2390*/  USEL UR6, URZ, 0x1, UP0 ;  /* 0x000000013f067887 */ /* 0x000fe40008000000 */
[----:B------:R-:W-:Y:S02]  /*23a0*/  USEL UR5, UR5, URZ, UP0 ;  /* 0x0000003f05057287 */ /* 0x000fe40008000000 */
[----:B------:R-:W-:-:S06]  /*23b0*/  ULOP3.LUT UR6, UR36, UR6, URZ, 0x3c, !UPT ;  /* 0x0000000624067292 */ /* 0x000fcc000f8e3c3f */
[----:B------:R-:W-:-:S07]  /*23c0*/  IMAD.U32 R7, RZ, RZ, UR6 ;  /* 0x00000006ff077e24 */ /* 0x000fce000f8e00ff */
.L_x_30:
[----:B------:R-:W-:Y:S05]  /*23d0*/  @!P0 BRA `(.L_x_24) ;  /* 0x0000000000048947 */ /* 0x000fea0003800000 */
[----:B------:R-:W-:Y:S01]  /*23e0*/  BPT.TRAP 0x1 ;  /* 0x000000040000795c */ /* 0x000fe20000300000 */
.L_x_24:
[----:B------:R-:W0:Y:S01]  /*23f0*/  S2UR UR7, SR_CgaCtaId ;  /* 0x00000000000779c3 */ /* 0x000e220000008800 */
[----:B------:R-:W-:Y:S01]  /*2400*/  UMOV UR6, 0x400 ;  /* 0x0000040000067882 */ /* 0x000fe20000000000 */
[----:B------:R-:W-:Y:S01]  /*2410*/  IMAD.U32 R5, RZ, RZ, UR5 ;  /* 0x00000005ff057e24 */ /* 0x000fe2000f8e00ff */
[----:B------:R-:W-:Y:S01]  /*2420*/  SHF.L.U32 R4, R7, 0x1f, RZ ;  /* 0x0000001f07047819 */ /* 0x000fe200000006ff */
[----:B0-----:R-:W-:-:S06]  /*2430*/  ULEA UR6, UR7, UR6, 0x18 ;  /* 0x0000000607067291 */ /* 0x001fcc000f8ec03f */
[----:B------:R-:W-:-:S04]  /*2440*/  IMAD.U32 R6, RZ, RZ, UR6 ;  /* 0x00000006ff067e24 */ /* 0x000fc8000f8e00ff */
[----:B------:R-:W-:-:S04]  /*2450*/  IMAD R5, R5, 0x8, R6 ;  /* 0x0000000805057824 */ /* 0x000fc800078e0206 */
[----:B------:R0:W1:Y:S01]  /*2460*/  SYNCS.PHASECHK.TRANS64.TRYWAIT P1, [R5+URZ], R4 ;  /* 0x00000004050075a7 */ /* 0x000062000802017f */
[----:B------:R-:W-:Y:S05]  /*2470*/  @!P0 BRA `(.L_x_25) ;  /* 0x0000000000048947 */ /* 0x000fea0003800000 */
[----:B------:R-:W-:Y:S01]  /*2480*/  BPT.TRAP 0x1 ;  /* 0x000000040000795c */ /* 0x000fe20000300000 */
.L_x_25:
[----:B-1----:R-:W-:Y:S05]  /*2490*/  @P1 BRA `(.L_x_26) ;  /* 0x0000000000081947 */ /* 0x002fea0003800000 */
[----:B------:R-:W1:Y:S02]  /*24a0*/  SYNCS.PHASECHK.TRANS64.TRYWAIT P1, [R5+URZ], R4 ;  /* 0x00000004050075a7 */ /* 0x000e64000802017f */
[----:B-1----:R-:W-:Y:S05]  /*24b0*/  @!P1 BRA `(.L_x_27) ;  /* 0x0000008400689947 */ /* 0x002fea0003800000 */
.L_x_26:
[----:B------:R-:W-:Y:S01]  /*24c0*/  ULEA UR6, UR5, UR41, 0xa ;  /* 0x0000002905067291 */ /* 0x000fe2000f8e503f */
[----:B------:R-:W-:Y:S01]  /*24d0*/  WARPGROUP.ARRIVE ;  /* 0x00000000000079c5 */ /* 0x000fe20000000000 */
[----:B------:R-:W-:Y:S01]  /*24e0*/  UIMAD UR7, UR5, 0x1c0, UR4 ;  /* 0x000001c0050778a4 */ /* 0x000fe2000f8e0204 */
[----:B------:R-:W-:Y:S01]  /*24f0*/  UMOV UR9, 0x80000020 ;  /* 0x8000002000097882 */ /* 0x000fe20000000000 */
[----:B------:R-:W-:Y:S02]  /*2500*/  UMOV UR11, 0x80000020 ;  /* 0x80000020000b7882 */ /* 0x000fe40000000000 */
[----:B------:R-:W-:Y:S01]  /*2510*/  UIADD3 UR14, UR7, 0x40, URZ ;  /* 0x00000040070e7890 */ /* 0x000fe2000fffe03f */
[----:B------:R-:W-:Y:S02]  /*2520*/  UMOV UR8, UR6 ;  /* 0x0000000600087c82 */ /* 0x000fe40008000000 */
[----:B------:R-:W-:Y:S01]  /*2530*/  UMOV UR10, UR7 ;  /* 0x00000007000a7c82 */ /* 0x000fe20008000000 */
[----:B------:R-:W-:Y:S01]  /*2540*/  UMOV UR12, UR8 ;  /* 0x00000008000c7c82 */ /* 0x000fe20008000000 */
[----:B------:R-:W-:Y:S01]  /*2550*/  IGMMA.64x16x32.S8.S8 R128, gdesc[UR8], R128, gsb0 ;  /* 0x00600000088079f1 */ /* 0x000fe20008041080 */
[----:B------:R-:W-:Y:S01]  /*2560*/  UMOV UR13, UR9 ;  /* 0x00000009000d7c82 */ /* 0x000fe20008000000 */
[----:B------:R-:W-:Y:S01]  /*2570*/  UMOV UR15, 0x80000020 ;  /* 0x80000020000f7882 */ /* 0x000fe20000000000 */
[----:B------:R-:W-:Y:S01]  /*2580*/  UIADD3 UR18, UR7, 0x80, URZ ;  /* 0x0000008007127890 */ /* 0x000fe2000fffe03f */
[----:B------:R-:W-:Y:S01]  /*2590*/  UMOV UR16, UR8 ;  /* 0x0000000800107c82 */ /* 0x000fe20008000000 */
        /* <DEDUP_REMOVED lines=19> */
[----:B------:R-:W-:Y:S01]  /*26d0*/  UMOV UR9, 0x80000020 ;  /* 0x8000002000097882 */ /* 0x000fe20000000000 */
[----:B------:R-:W-:-:S02]  /*26e0*/  WARPGROUP.DEPBAR.LE gsb0, 0x0 ;  /* 0x00008000000079c5 */ /* 0x000fc40000010000 */
[----:B------:R-:W-:-:S06]  /*26f0*/  WARPGROUP.ARRIVE ;  /* 0x00000000000079c5 */ /* 0x000fcc0000000000 */
[----:B------:R-:W-:Y:S01]  /*2700*/  IGMMA.64x16x32.S8.S8 R112, gdesc[UR12], R112, gsb0 ;  /* 0x006000000c7079f1 */ /* 0x000fe20008041070 */
[----:B------:R-:W-:Y:S02]  /*2710*/  UIADD3 UR12, UR6, 0x200, URZ ;  /* 0x00000200060c7890 */ /* 0x000fe4000fffe03f */
[----:B------:R-:W-:Y:S01]  /*2720*/  UIADD3 UR6, UR6, 0x202, URZ ;  /* 0x0000020206067890 */ /* 0x000fe2000fffe03f */
        /* <DEDUP_REMOVED lines=29> */
[----:B------:R-:W-:Y:S01]  /*2900*/  IGMMA.64x16x32.S8.S8 R24, gdesc[UR32], R24, gsb0 ;  /* 0x00600000201879f1 */ /* 0x000fe20008041018 */
[----:B------:R-:W-:Y:S01]  /*2910*/  UMOV UR34, UR10 ;  /* 0x0000000a00227c82 */ /* 0x000fe20008000000 */
[----:B------:R-:W-:Y:S01]  /*2920*/  UMOV UR35, UR11 ;  /* 0x0000000b00237c82 */ /* 0x000fe20008000000 */
[----:B------:R-:W-:Y:S01]  /*2930*/  UMOV UR11, 0x80000020 ;  /* 0x80000020000b7882 */ /* 0x000fe20000000000 */
[----:B------:R-:W-:Y:S02]  /*2940*/  WARPGROUP.DEPBAR.LE gsb0, 0x0 ;  /* 0x00008000000079c5 */ /* 0x000fe40000010000 */
[----:B------:R-:W-:-:S06]  /*2950*/  WARPGROUP.ARRIVE ;  /* 0x00000000000079c5 */ /* 0x000fcc0000000000 */
[----:B------:R-:W-:Y:S01]  /*2960*/  IGMMA.64x16x32.S8.S8 R40, gdesc[UR28], R40, gsb0 ;  /* 0x006000001c2879f1 */ /* 0x000fe20008041028 */
[----:B------:R-:W-:Y:S01]  /*2970*/  UIADD3 UR30, UR7, 0x142, URZ ;  /* 0x00000142071e7890 */ /* 0x000fe2000fffe03f */
        /* <DEDUP_REMOVED lines=20> */
[----:B------:R-:W-:Y:S02]  /*2ac0*/  UIADD3 UR16, UR7, 0x2, URZ ;  /* 0x0000000207107890 */ /* 0x000fe4000fffe03f */
[----:B------:R-:W-:Y:S01]  /*2ad0*/  UIADD3 UR18, UR7, 0x82, URZ ;  /* 0x0000008207127890 */ /* 0x000fe2000fffe03f */
[----:B------:R-:W-:Y:S01]  /*2ae0*/  UMOV UR17, UR9 ;  /* 0x0000000900117c82 */ /* 0x000fe20008000000 */
[----:B------:R-:W-:-:S03]  /*2af0*/  UMOV UR19, 0x80000020 ;  /* 0x8000002000137882 */ /* 0x000fc60000000000 */
[----:B------:R-:W-:Y:S01]  /*2b00*/  UMOV UR10, UR16 ;  /* 0x00000010000a7c82 */ /* 0x000fe20008000000 */
[----:B------:R-:W-:Y:S01]  /*2b10*/  UMOV UR16, UR8 ;  /* 0x0000000800107c82 */ /* 0x000fe20008000000 */
        /* <DEDUP_REMOVED lines=72> */
[----:B------:R-:W-:Y:S01]  /*2fa0*/  BPT.TRAP 0x1 ;  /* 0x000000040000795c */ /* 0x000fe20000300000 */
.L_x_28:
[----:B------:R-:W-:-:S13]  /*2fb0*/  ISETP.NE.AND P1, PT, R19, RZ, PT ;  /* 0x000000ff1300720c */ /* 0x000fda0003f25270 */
[----:B01----:R-:W-:-:S04]  /*2fc0*/  @P1 IMAD R4, R3, 0x8, R6 ;  /* 0x0000000803041824 */ /* 0x003fc800078e0206 */
[----:B------:R-:W-:-:S05]  /*2fd0*/  @P1 VIADD R5, R4, 0x48 ;  /* 0x0000004804051836 */ /* 0x000fca0000000000 */
[----:B------:R-:W-:-:S04]  /*2fe0*/  @P1 PRMT R5, R22, 0x654, R5 ;  /* 0x0000065416051816 */ /* 0x000fc80000000005 */
[----:B------:R0:W-:Y:S01]  /*2ff0*/  @P1 SYNCS.ARRIVE.TRANS64.RED.A1T0 RZ, [R5+URZ], RZ ;  /* 0x000000ff05ff19a7 */ /* 0x0001e2000810043f */
[----:B------:R-:W-:-:S13]  /*3000*/  ISETP.GT.U32.AND P1, PT, R18, 0x1, PT ;  /* 0x000000011200780c */ /* 0x000fda0003f24070 */
[----:B0-----:R-:W-:Y:S05]  /*3010*/  @P1 BRA `(.L_x_29) ;  /* 0x0000000000041947 */ /* 0x001fea0003800000 */
[----:B------:R-:W-:Y:S01]  /*3020*/  BPT.TRAP 0x1 ;  /* 0x000000040000795c */ /* 0x000fe20000300000 */
.L_x_29:
[----:B------:R-:W-:Y:S01]  /*3030*/  UIADD3 UR5, UR5, 0x1, URZ ;  /* 0x0000000105057890 */ /* 0x000fe2000fffe03f */
[C---:B------:R-:W-:Y:S01]  /*3040*/  ISETP.GT.AND P2, PT, R0.reuse, 0x1, PT ;  /* 0x000000010000780c */ /* 0x040fe20003f44270 */
[----:B------:R-:W-:Y:S02]  /*3050*/  VIADD R3, R3, 0x1 ;  /* 0x0000000103037836 */ /* 0x000fe40000000000 */
[----:B------:R-:W-:Y:S01]  /*3060*/  UISETP.NE.AND UP0, UPT, UR5, 0x9, UPT ;  /* 0x000000090500788c */ /* 0x000fe2000bf05270 */
[----:B------:R-:W-:Y:S02]  /*3070*/  VIADD R0, R0, 0xffffffff ;  /* 0xffffffff00007836 */ /* 0x000fe40000000000 */
[C---:B------:R-:W-:Y:S01]  /*3080*/  ISETP.NE.AND P1, PT, R3.reuse, 0x9, PT ;  /* 0x000000090300780c */ /* 0x040fe20003f25270 */
[----:B------:R-:W-:Y:S02]  /*3090*/  USEL UR6, URZ, 0x1, UP0 ;  /* 0x000000013f067887 */ /* 0x000fe40008000000 */
[----:B------:R-:W-:Y:S01]  /*30a0*/  USEL UR5, UR5, URZ, UP0 ;  /* 0x0000003f05057287 */ /* 0x000fe20008000000 */
[----:B------:R-:W-:-:S03]  /*30b0*/  SEL R3, R3, RZ, P1 ;  /* 0x000000ff03037207 */ /* 0x000fc60000800000 */
[----:B------:R-:W-:Y:S01]  /*30c0*/  LOP3.LUT R7, R7, UR6, RZ, 0x3c, !PT ;  /* 0x0000000607077c12 */ /* 0x000fe2000f8e3cff */
[----:B------:R-:W-:Y:S07]  /*30d0*/  @P2 BRA `(.L_x_30) ;  /* 0xfffffff000bc2947 */ /* 0x000fee000383ffff */
.L_x_23:
[----:B01----:R-:W0:Y:S02]  /*30e0*/  LDC R0, c[0x0][0x28c] ;  /* 0x0000a300ff007b82 */ /* 0x003e240000000800 */
[----:B0-----:R-:W-:-:S13]  /*30f0*/  ISETP.GE.AND P1, PT, R0, 0x1, PT ;  /* 0x000000010000780c */ /* 0x001fda0003f26270 */
[----:B------:R-:W-:Y:S05]  /*3100*/  @!P1 BRA `(.L_x_31) ;  /* 0x0000000000449947 */ /* 0x000fea0003800000 */
[----:B------:R-:W-:Y:S05]  /*3110*/  @!P0 BRA `(.L_x_32) ;  /* 0x0000000000048947 */ /* 0x000fea0003800000 */
[----:B------:R-:W-:Y:S01]  /*3120*/  BPT.TRAP 0x1 ;  /* 0x000000040000795c */ /* 0x000fe20000300000 */
.L_x_32:
[----:B------:R-:W-:-:S13]  /*3130*/  ISETP.NE.AND P0, PT, R19, RZ, PT ;  /* 0x000000ff1300720c */ /* 0x000fda0003f05270 */
[----:B------:R-:W-:-:S05]  /*3140*/  VOTEU.ANY UP0, P0 ;  /* 0x00000000003f7886 */ /* 0x000fca0000000100 */
[----:B------:R-:W-:-:S06]  /*3150*/  @UP0 UIADD3 UR4, UR40, UR37, URZ ;  /* 0x0000002528040290 */ /* 0x000fcc000fffe03f */
[----:B------:R-:W-:Y:S02]  /*3160*/  IMAD.U32 R4, RZ, RZ, UR4 ;  /* 0x00000004ff047e24 */ /* 0x000fe4000f8e00ff */
[----:B------:R-:W-:Y:S02]  /*3170*/  IMAD.U32 R3, RZ, RZ, UR4 ;  /* 0x00000004ff037e24 */ /* 0x000fe4000f8e00ff */
[----:B------:R-:W-:-:S05]  /*3180*/  @P0 IMAD.WIDE.U32 R4, R4, 0x38e38e39, RZ ;  /* 0x38e38e3904040825 */ /* 0x000fca00078e00ff */
[----:B------:R-:W-:-:S05]  /*3190*/  @P0 SHF.R.U32.HI R0, RZ, 0x1, R5 ;  /* 0x00000001ff000819 */ /* 0x000fca0000011605 */
[----:B------:R-:W-:-:S04]  /*31a0*/  @P0 IMAD R0, R0, -0x9, R3 ;  /* 0xfffffff700000824 */ /* 0x000fc800078e0203 */
[----:B------:R-:W-:-:S04]  /*31b0*/  @P0 IMAD R0, R0, 0x8, R6 ;  /* 0x0000000800000824 */ /* 0x000fc800078e0206 */
[----:B------:R-:W-:-:S05]  /*31c0*/  @P0 VIADD R3, R0, 0x48 ;  /* 0x0000004800030836 */ /* 0x000fca0000000000 */
[----:B------:R-:W-:-:S04]  /*31d0*/  @P0 PRMT R3, R22, 0x654, R3 ;  /* 0x0000065416030816 */ /* 0x000fc80000000003 */
[----:B------:R0:W-:Y:S01]  /*31e0*/  @P0 SYNCS.ARRIVE.TRANS64.RED.A1T0 RZ, [R3+URZ], RZ ;  /* 0x000000ff03ff09a7 */ /* 0x0001e2000810043f */
[----:B------:R-:W-:-:S13]  /*31f0*/  ISETP.GT.U32.AND P0, PT, R18, 0x1, PT ;  /* 0x000000011200780c */ /* 0x000fda0003f04070 */
[----:B0-----:R-:W-:Y:S05]  /*3200*/  @P0 BRA `(.L_x_31) ;  /* 0x0000000000040947 */ /* 0x001fea0003800000 */
[----:B------:R-:W-:Y:S01]  /*3210*/  BPT.TRAP 0x1 ;  /* 0x000000040000795c */ /* 0x000fe20000300000 */
.L_x_31:
[----:B------:R-:W-:Y:S01]  /*3220*/  IMAD R137, R137, 0x70, RZ ;  /* 0x0000007089897824 */ /* 0x000fe200078e02ff */
[----:B------:R-:W-:Y:S01]  /*3230*/  UIADD3 UR37, UR39, UR37, URZ ;  /* 0x0000002527257290 */ /* 0x000fe2000fffe03f */
[----:B------:R-:W-:Y:S01]  /*3240*/  IMAD.SHL.U32 R3, R136, 0x100, RZ ;  /* 0x0000010088037824 */ /* 0x000fe200078e00ff */
[----:B------:R-:W-:Y:S01]  /*3250*/  ULDC UR7, c[0x0][0x288] ;  /* 0x0000a20000077ab9 */ /* 0x000fe20000000800 */
[----:B------:R-:W-:Y:S01]  /*3260*/  ULDC UR10, c[0x0][0x284] ;  /* 0x0000a100000a7ab9 */ /* 0x000fe20000000800 */
[----:B------:R-:W-:Y:S01]  /*3270*/  UISETP.GT.U32.AND UP0, UPT, UR37, 0x8, UPT ;  /* 0x000000082500788c */ /* 0x000fe2000bf04070 */
[----:B------:R-:W-:Y:S01]  /*3280*/  ISETP.GE.AND P0, PT, R137, UR7, PT ;  /* 0x0000000789007c0c */ /* 0x000fe2000bf06270 */
[----:B------:R-:W-:Y:S01]  /*3290*/  UISETP.GE.U32.AND UP1, UPT, UR39, 0x9, UPT ;  /* 0x000000092700788c */ /* 0x000fe2000bf26070 */
[----:B------:R-:W-:Y:S01]  /*32a0*/  SHF.R.S32.HI R12, RZ, 0x1f, R23 ;  /* 0x0000001fff0c7819 */ /* 0x000fe20000011417 */
[----:B------:R-:W-:Y:S01]  /*32b0*/  UISETP.LT.U32.AND UP0, UPT, UR39, 0x9, UP0 ;  /* 0x000000092700788c */ /* 0x000fe20008701070 */
[----:B------:R-:W-:Y:S01]  /*32c0*/  ISETP.GE.OR P0, PT, R3, UR10, P0 ;  /* 0x0000000a03007c0c */ /* 0x000fe20008706670 */
[----:B------:R-:W-:Y:S01]  /*32d0*/  UIMAD.WIDE.U32 UR4, UR37, 0x38e38e39, URZ ;  /* 0x38e38e39250478a5 */ /* 0x000fe2000f8e003f */
[----:B------:R-:W-:Y:S01]  /*32e0*/  LOP3.LUT R150, R137, 0x6, R143, 0xf8, !PT ;  /* 0x0000000689967812 */ /* 0x000fe200078ef88f */
[----:B------:R-:W-:Y:S01]  /*32f0*/  USEL UR6, URZ, 0x1, !UP0 ;  /* 0x000000013f067887 */ /* 0x000fe2000c000000 */
[----:B------:R-:W-:-:S02]  /*3300*/  ULDC.64 UR8, c[0x0][0x5d0] ;  /* 0x0001740000087ab9 */ /* 0x000fc40000000a00 */
[----:B------:R-:W-:Y:S01]  /*3310*/  SHF.R.S32.HI R151, RZ, 0x1f, R150 ;  /* 0x0000001fff977819 */ /* 0x000fe20000011496 */
[----:B------:R-:W-:Y:S01]  /*3320*/  IMAD R0, R12, UR8, RZ ;  /* 0x000000080c007c24 */ /* 0x000fe2000f8e02ff */
[----:B------:R-:W-:Y:S02]  /*3330*/  USHF.R.U32.HI UR4, URZ, 0x1, UR5 ;  /* 0x000000013f047899 */ /* 0x000fe40008011605 */
[----:B------:R-:W-:Y:S01]  /*3340*/  ULOP3.LUT UR36, UR36, UR6, URZ, 0x3c, !UPT ;  /* 0x0000000624247292 */ /* 0x000fe2000f8e3c3f */
[C---:B------:R-:W-:Y:S01]  /*3350*/  IMAD R7, R23.reuse, UR9, R0 ;  /* 0x0000000917077c24 */ /* 0x040fe2000f8e0200 */
[----:B------:R-:W-:Y:S01]  /*3360*/  UIMAD UR37, UR4, -0x9, UR37 ;  /* 0xfffffff7042578a4 */ /* 0x000fe2000f8e0225 */
[----:B------:R-:W-:Y:S01]  /*3370*/  IMAD.WIDE.U32 R4, R23, UR8, R150 ;  /* 0x0000000817047c25 */ /* 0x000fe2000f8e0096 */
[----:B------:R-:W-:-:S03]  /*3380*/  @UP1 ULOP3.LUT UR36, UR36, 0x1, UR4, 0x78, !UPT ;  /* 0x0000000124241892 */ /* 0x000fc6000f8e7804 */
[----:B------:R-:W-:Y:S02]  /*3390*/  IMAD.IADD R5, R5, 0x1, R7 ;  /* 0x0000000105057824 */ /* 0x000fe400078e0207 */
[----:B------:R-:W-:Y:S01]  /*33a0*/  IMAD.MOV.U32 R0, RZ, RZ, -0x1 ;  /* 0xffffffffff007424 */ /* 0x000fe200078e00ff */
[----:B------:R-:W-:Y:S06]  /*33b0*/  @P0 BRA `(.L_x_33) ;  /* 0x0000005800040947 */ /* 0x000fec0003800000 */
[----:B------:R-:W0:Y:S01]  /*33c0*/  LDC.64 R10, c[0x0][0x5c8] ;  /* 0x00017200ff0a7b82 */ /* 0x000e220000000a00 */
[----:B------:R-:W-:Y:S01]  /*33d0*/  IMAD.WIDE R20, R136, 0x100, R138 ;  /* 0x0000010088147825 */ /* 0x000fe200078e028a */
[----:B------:R-:W-:Y:S01]  /*33e0*/  ULDC.64 UR4, c[0x0][0x5c0] ;  /* 0x0001700000047ab9 */ /* 0x000fe20000000a00 */
[----:B------:R-:W-:Y:S02]  /*33f0*/  BSSY B0, `(.L_x_33) ;  /* 0x000057d000007945 */ /* 0x000fe40003800000 */
[----:B------:R-:W-:Y:S02]  /*3400*/  IMAD.IADD R156, R146, 0x1, -R3 ;  /* 0x00000001929c7824 */ /* 0x000fe400078e0a03 */
[----:B------:R-:W-:Y:S02]  /*3410*/  IMAD.IADD R3, R142, 0x1, -R137 ;  /* 0x000000018e037824 */ /* 0x000fe400078e0a89 */
[-C--:B0-----:R-:W-:Y:S01]  /*3420*/  IMAD R6, R21, R10.reuse, RZ ;  /* 0x0000000a15067224 */ /* 0x081fe200078e02ff */
[----:B------:R-:W-:Y:S01]  /*3430*/  SHF.L.U64.HI R13, R10, 0x3, R11 ;  /* 0x000000030a0d7819 */ /* 0x000fe2000001020b */
[----:B------:R-:W-:-:S04]  /*3440*/  IMAD.WIDE.U32 R4, R20, R10, R4 ;  /* 0x0000000a14047225 */ /* 0x000fc800078e0004 */
[----:B------:R-:W-:Y:S01]  /*3450*/  IMAD R7, R20, R11, R6 ;  /* 0x0000000b14077224 */ /* 0x000fe200078e0206 */
[----:B------:R-:W-:Y:S01]  /*3460*/  IADD3 R4, P0, R4, UR4, RZ ;  /* 0x0000000404047c10 */ /* 0x000fe2000ff1e0ff */
[----:B------:R-:W-:Y:S02]  /*3470*/  IMAD.SHL.U32 R9, R10, 0x8, RZ ;  /* 0x000000080a097824 */ /* 0x000fe400078e00ff */
[----:B------:R-:W-:Y:S02]  /*3480*/  IMAD.IADD R7, R5, 0x1, R7 ;  /* 0x0000000105077824 */ /* 0x000fe400078e0207 */
[----:B------:R-:W-:Y:S01]  /*3490*/  IMAD R15, R11, 0x78, RZ ;  /* 0x000000780b0f7824 */ /* 0x000fe200078e02ff */
[----:B------:R-:W-:Y:S02]  /*34a0*/  IADD3 R6, P1, R9, R4, RZ ;  /* 0x0000000409067210 */ /* 0x000fe40007f3e0ff */
[----:B------:R-:W-:Y:S02]  /*34b0*/  IADD3.X R5, R7, UR5, RZ, P0, !PT ;  /* 0x0000000507057c10 */ /* 0x000fe400087fe4ff */
[----:B-----5:R-:W-:-:S03]  /*34c0*/  ISETP.NE.AND P0, PT, R141, RZ, PT ;  /* 0x000000ff8d00720c */ /* 0x020fc60003f05270 */
[----:B------:R-:W-:Y:S02]  /*34d0*/  IMAD.X R7, R13, 0x1, R5, P1 ;  /* 0x000000010d077824 */ /* 0x000fe400008e0605 */
[----:B------:R-:W-:-:S04]  /*34e0*/  IMAD.WIDE.U32 R10, R10, 0x78, R6 ;  /* 0x000000780a0a7825 */ /* 0x000fc800078e0006 */
[----:B------:R-:W-:Y:S01]  /*34f0*/  IMAD.IADD R11, R11, 0x1, R15 ;  /* 0x000000010b0b7824 */ /* 0x000fe200078e020f */
[----:B------:R-:W-:-:S05]  /*3500*/  IADD3 R8, P1, R9, R10, RZ ;  /* 0x0000000a09087210 */ /* 0x000fca0007f3e0ff */
[----:B------:R-:W-:Y:S01]  /*3510*/  IMAD.X R9, R13, 0x1, R11, P1 ;  /* 0x000000010d097824 */ /* 0x000fe200008e060b */
[----:B------:R-:W-:Y:S07]  /*3520*/  @!P0 BRA `(.L_x_34) ;  /* 0x0000004000548947 */ /* 0x000fee0003800000 */
[----:B------:R-:W0:Y:S01]  /*3530*/  LDC.64 R152, c[0x0][0x5b0] ;  /* 0x00016c00ff987b82 */ /* 0x000e220000000a00 */
[----:B------:R-:W-:Y:S01]  /*3540*/  ULDC.64 UR4, c[0x0][0x5b8] ;  /* 0x00016e0000047ab9 */ /* 0x000fe20000000a00 */
[----:B------:R-:W-:Y:S01]  /*3550*/  ISETP.GE.AND P3, PT, R156, 0x1, PT ;  /* 0x000000019c00780c */ /* 0x000fe20003f66270 */
[----:B------:R-:W-:Y:S01]  /*3560*/  IMAD R12, R12, UR4, RZ ;  /* 0x000000040c0c7c24 */ /* 0x000fe2000f8e02ff */
[----:B------:R-:W-:Y:S01]  /*3570*/  BSSY B1, `(.L_x_35) ;  /* 0x000000e000017945 */ /* 0x000fe20003800000 */
[----:B------:R-:W-:Y:S01]  /*3580*/  IMAD.WIDE.U32 R150, R23, UR4, R150 ;  /* 0x0000000417967c25 */ /* 0x000fe2000f8e0096 */
[----:B------:R-:W-:Y:S02]  /*3590*/  ISETP.LT.OR P1, PT, R3, 0x1, !P3 ;  /* 0x000000010300780c */ /* 0x000fe40005f21670 */
[----:B------:R-:W1:Y:S01]  /*35a0*/  LDC.64 R136, c[0x0][0x5a8] ;  /* 0x00016a00ff887b82 */ /* 0x000e620000000a00 */
[----:B------:R-:W-:Y:S02]  /*35b0*/  IMAD R23, R23, UR5, R12 ;  /* 0x0000000517177c24 */ /* 0x000fe4000f8e020c */
[----:B------:R-:W-:-:S02]  /*35c0*/  IMAD.MOV.U32 R148, RZ, RZ, R150 ;  /* 0x000000ffff947224 */ /* 0x000fc400078e0096 */
[----:B------:R-:W-:Y:S02]  /*35d0*/  IMAD.IADD R149, R151, 0x1, R23 ;  /* 0x0000000197957824 */ /* 0x000fe400078e0217 */
[-C--:B0-----:R-:W-:Y:S02]  /*35e0*/  IMAD R14, R21, R152.reuse, RZ ;  /* 0x00000098150e7224 */ /* 0x081fe400078e02ff */
[----:B------:R-:W-:-:S04]  /*35f0*/  IMAD.WIDE.U32 R12, R20, R152, R148 ;  /* 0x00000098140c7225 */ /* 0x000fc800078e0094 */
[----:B------:R-:W-:Y:S01]  /*3600*/  IMAD R159, R20, R153, R14 ;  /* 0x00000099149f7224 */ /* 0x000fe200078e020e */
[----:B-1----:R-:W-:-:S04]  /*3610*/  IADD3 R12, P0, R12, R136, RZ ;  /* 0x000000880c0c7210 */ /* 0x002fc80007f1e0ff */
[----:B------:R-:W-:Y:S01]  /*3620*/  IADD3.X R13, R137, R13, R159, P0, !PT ;  /* 0x0000000d890d7210 */ /* 0x000fe200007fe49f */
[----:B------:R-:W-:Y:S08]  /*3630*/  @P1 BRA `(.L_x_36) ;  /* 0x0000000000041947 */ /* 0x000ff00003800000 */
[----:B------:R0:W5:Y:S02]  /*3640*/  LDG.E.U8 R147, desc[UR44][R12.64] ;  /* 0x0000002c0c937981 */ /* 0x000164000c1e1100 */
.L_x_36:
[----:B------:R-:W-:Y:S05]  /*3650*/  BSYNC B1 ;  /* 0x0000000000017941 */ /* 0x000fea0003800000 */
.L_x_35:
[----:B-----5:R-:W-:Y:S01]  /*3660*/  LOP3.LUT R14, R147, 0xffff, RZ, 0xc0, !PT ;  /* 0x0000ffff930e7812 */ /* 0x020fe200078ec0ff */
[----:B------:R-:W-:Y:S01]  /*3670*/  IMAD.SHL.U32 R154, R152, 0x8, RZ ;  /* 0x00000008989a7824 */ /* 0x000fe200078e00ff */
[----:B------:R-:W-:Y:S01]  /*3680*/  ISETP.LT.OR P4, PT, R3, 0x2, !P3 ;  /* 0x000000020300780c */ /* 0x000fe20005f81670 */
[----:B------:R-:W-:Y:S01]  /*3690*/  BSSY B1, `(.L_x_37) ;  /* 0x000000b000017945 */ /* 0x000fe20003800000 */
[----:B------:R-:W-:Y:S02]  /*36a0*/  PRMT R14, R14, 0x8880, RZ ;  /* 0x000088800e0e7816 */ /* 0x000fe400000000ff */
[----:B------:R-:W-:-:S03]  /*36b0*/  SHF.L.U64.HI R155, R152, 0x3, R153 ;  /* 0x00000003989b7819 */ /* 0x000fc60000010299 */
[----:B------:R-:W-:Y:S02]  /*36c0*/  IMAD R23, R14, R141, RZ ;  /* 0x0000008d0e177224 */ /* 0x000fe400078e02ff */
[----:B------:R-:W-:-:S04]  /*36d0*/  IMAD.WIDE.U32 R14, R20, R152, R154 ;  /* 0x00000098140e7225 */ /* 0x000fc800078e009a */
[----:B------:R-:W-:-:S05]  /*36e0*/  @!P1 IMAD R157, R128, R140, R23 ;  /* 0x0000008c809d9224 */ /* 0x000fca00078e0217 */
[----:B------:R1:W-:Y:S01]  /*36f0*/  @!P1 STG.E.U8 desc[UR44][R4.64], R157 ;  /* 0x0000009d04009986 */ /* 0x0003e2000c10112c */
[----:B------:R-:W-:Y:S05]  /*3700*/  @P4 BRA `(.L_x_38) ;  /* 0x00000000000c4947 */ /* 0x000fea0003800000 */
[----:B------:R-:W2:Y:S02]  /*3710*/  LDG.E.U8 R147, desc[UR44][R12.64+0x1] ;  /* 0x0000012c0c937981 */ /* 0x000ea4000c1e1100 */
[----:B--2---:R-:W-:-:S05]  /*3720*/  PRMT R128, R147, 0x8880, RZ ;  /* 0x0000888093807816 */ /* 0x004fca00000000ff */
[----:B------:R-:W-:-:S07]  /*3730*/  IMAD R23, R128, R141, RZ ;  /* 0x0000008d80177224 */ /* 0x000fce00078e02ff */
.L_x_38:
[----:B------:R-:W-:Y:S05]  /*3740*/  BSYNC B1 ;  /* 0x0000000000017941 */ /* 0x000fea0003800000 */
.L_x_37:
[----:B------:R-:W-:Y:S01]  /*3750*/  @!P4 IMAD R129, R129, R140, R23 ;  /* 0x0000008c8181c224 */ /* 0x000fe200078e0217 */
[----:B------:R-:W-:Y:S01]  /*3760*/  ISETP.GE.AND P0, PT, R156, 0x9, PT ;  /* 0x000000099c00780c */ /* 0x000fe20003f06270 */
[----:B------:R-:W-:Y:S01]  /*3770*/  IMAD.IADD R15, R159, 0x1, R15 ;  /* 0x000000019f0f7824 */ /* 0x000fe200078e020f */
[----:B------:R-:W-:Y:S01]  /*3780*/  IADD3 R14, P1, P2, R150, R136, R14 ;  /* 0x00000088960e7210 */ /* 0x000fe20007a3e00e */
[----:B------:R-:W-:Y:S01]  /*3790*/  BSSY B1, `(.L_x_39) ;  /* 0x000000b000017945 */ /* 0x000fe20003800000 */
[----:B------:R2:W-:Y:S01]  /*37a0*/  @!P4 STG.E.U8 desc[UR44][R4.64+0x1], R129 ;  /* 0x000001810400c986 */ /* 0x0005e2000c10112c */
[----:B------:R-:W-:Y:S02]  /*37b0*/  ISETP.LT.OR P4, PT, R3, 0x1, !P0 ;  /* 0x000000010300780c */ /* 0x000fe40004781670 */
[----:B------:R-:W-:Y:S02]  /*37c0*/  IADD3.X R15, R149, R137, R15, P1, P2 ;  /* 0x00000089950f7210 */ /* 0x000fe40000fe440f */
[----:B-1----:R-:W-:-:S02]  /*37d0*/  IADD3 R157, P5, R20, 0x80, RZ ;  /* 0x00000080149d7810 */ /* 0x002fc40007fbe0ff */
[C---:B------:R-:W-:Y:S02]  /*37e0*/  ISETP.LT.OR P1, PT, R3.reuse, 0x2, !P0 ;  /* 0x000000020300780c */ /* 0x040fe40004721670 */
[----:B------:R-:W-:-:S05]  /*37f0*/  ISETP.LT.OR P2, PT, R3, 0x9, !P3 ;  /* 0x000000090300780c */ /* 0x000fca0005f41670 */
[----:B--2---:R-:W-:Y:S08]  /*3800*/  @P4 BRA `(.L_x_40) ;  /* 0x00000000000c4947 */ /* 0x004ff00003800000 */
[----:B------:R-:W2:Y:S02]  /*3810*/  LDG.E.U8 R147, desc[UR44][R14.64] ;  /* 0x0000002c0e937981 */ /* 0x000ea4000c1e1100 */
[----:B--2---:R-:W-:-:S05]  /*3820*/  PRMT R128, R147, 0x8880, RZ ;  /* 0x0000888093807816 */ /* 0x004fca00000000ff */
[----:B------:R-:W-:-:S07]  /*3830*/  IMAD R23, R128, R141, RZ ;  /* 0x0000008d80177224 */ /* 0x000fce00078e02ff */
.L_x_40:
[----:B------:R-:W-:Y:S05]  /*3840*/  BSYNC B1 ;  /* 0x0000000000017941 */ /* 0x000fea0003800000 */
.L_x_39:
[----:B------:R-:W-:Y:S01]  /*3850*/  @!P4 IMAD R129, R130, R140, R23 ;  /* 0x0000008c8281c224 */ /* 0x000fe200078e0217 */
[----:B------:R-:W-:Y:S04]  /*3860*/  BSSY B1, `(.L_x_41) ;  /* 0x0000006000017945 */ /* 0x000fe80003800000 */
[----:B------:R1:W-:Y:S01]  /*3870*/  @!P4 STG.E.U8 desc[UR44][R6.64], R129 ;  /* 0x000000810600c986 */ /* 0x0003e2000c10112c */
[----:B------:R-:W-:Y:S05]  /*3880*/  @P1 BRA `(.L_x_42) ;  /* 0x00000000000c1947 */ /* 0x000fea0003800000 */
[----:B------:R-:W2:Y:S02]  /*3890*/  LDG.E.U8 R147, desc[UR44][R14.64+0x1] ;  /* 0x0000012c0e937981 */ /* 0x000ea4000c1e1100 */
[----:B--2---:R-:W-:-:S05]  /*38a0*/  PRMT R128, R147, 0x8880, RZ ;  /* 0x0000888093807816 */ /* 0x004fca00000000ff */
[----:B------:R-:W-:-:S07]  /*38b0*/  IMAD R23, R128, R141, RZ ;  /* 0x0000008d80177224 */ /* 0x000fce00078e02ff */
.L_x_42:
[----:B------:R-:W-:Y:S05]  /*38c0*/  BSYNC B1 ;  /* 0x0000000000017941 */ /* 0x000fea0003800000 */
.L_x_41:
[----:B------:R-:W-:Y:S01]  /*38d0*/  @!P1 IMAD R131, R131, R140, R23 ;  /* 0x0000008c83839224 */ /* 0x000fe200078e0217 */
[----:B------:R-:W-:Y:S04]  /*38e0*/  BSSY B1, `(.L_x_43) ;  /* 0x0000006000017945 */ /* 0x000fe80003800000 */
[----:B------:R2:W-:Y:S01]  /*38f0*/  @!P1 STG.E.U8 desc[UR44][R6.64+0x1], R131 ;  /* 0x0000018306009986 */ /* 0x0005e2000c10112c */
[----:B------:R-:W-:Y:S05]  /*3900*/  @P2 BRA `(.L_x_44) ;  /* 0x00000000000c2947 */ /* 0x000fea0003800000 */
[----:B------:R-:W3:Y:S02]  /*3910*/  LDG.E.U8 R147, desc[UR44][R12.64+0x8] ;  /* 0x0000082c0c937981 */ /* 0x000ee4000c1e1100 */
[----:B---3--:R-:W-:-:S05]  /*3920*/  PRMT R128, R147, 0x8880, RZ ;  /* 0x0000888093807816 */ /* 0x008fca00000000ff */
[----:B------:R-:W-:-:S07]  /*3930*/  IMAD R23, R128, R141, RZ ;  /* 0x0000008d80177224 */ /* 0x000fce00078e02ff */
.L_x_44:
[----:B------:R-:W-:Y:S05]  /*3940*/  BSYNC B1 ;  /* 0x0000000000017941 */ /* 0x000fea0003800000 */
.L_x_43:
[----:B------:R-:W-:Y:S01]  /*3950*/  ISETP.LT.OR P1, PT, R3, 0xa, !P3 ;  /* 0x0000000a0300780c */ /* 0x000fe20005f21670 */
[----:B--2---:R-:W-:Y:S01]  /*3960*/  @!P2 IMAD R131, R132, R140, R23 ;  /* 0x0000008c8483a224 */ /* 0x004fe200078e0217 */
[----:B------:R-:W-:Y:S01]  /*3970*/  BSSY B1, `(.L_x_45) ;  /* 0x000000b000017945 */ /* 0x000fe20003800000 */
[----:B-1----:R-:W-:-:S03]  /*3980*/  IMAD.WIDE.U32 R128, R157, R152, R148 ;  /* 0x000000989d807225 */ /* 0x002fc600078e0094 */
[----:B------:R1:W-:Y:S01]  /*3990*/  @!P2 STG.E.U8 desc[UR44][R4.64+0x8], R131 ;  /* 0x000008830400a986 */ /* 0x0003e2000c10112c */
[----:B------:R-:W-:Y:S01]  /*39a0*/  IMAD.X R21, RZ, RZ, R21, P5 ;  /* 0x000000ffff157224 */ /* 0x000fe200028e0615 */
[C---:B------:R-:W-:Y:S02]  /*39b0*/  ISETP.LT.OR P5, PT, R3.reuse, 0x9, !P0 ;  /* 0x000000090300780c */ /* 0x040fe400047a1670 */
[----:B------:R-:W-:Y:S02]  /*39c0*/  ISETP.LT.OR P2, PT, R3, 0xa, !P0 ;  /* 0x0000000a0300780c */ /* 0x000fe40004741670 */
[----:B------:R-:W-:Y:S01]  /*39d0*/  IADD3 R20, P4, R128, R136, RZ ;  /* 0x0000008880147210 */ /* 0x000fe20007f9e0ff */
[----:B------:R-:W-:-:S12]  /*39e0*/  @P1 BRA `(.L_x_46) ;  /* 0x00000000000c1947 */ /* 0x000fd80003800000 */
[----:B------:R-:W2:Y:S02]  /*39f0*/  LDG.E.U8 R147, desc[UR44][R12.64+0x9] ;  /* 0x0000092c0c937981 */ /* 0x000ea4000c1e1100 */
[----:B--2---:R-:W-:-:S05]  /*3a00*/  PRMT R130, R147, 0x8880, RZ ;  /* 0x0000888093827816 */ /* 0x004fca00000000ff */
[----:B------:R-:W-:-:S07]  /*3a10*/  IMAD R23, R130, R141, RZ ;  /* 0x0000008d82177224 */ /* 0x000fce00078e02ff */
.L_x_46:
[----:B------:R-:W-:Y:S05]  /*3a20*/  BSYNC B1 ;  /* 0x0000000000017941 */ /* 0x000fea0003800000 */
.L_x_45:
[----:B------:R-:W-:Y:S01]  /*3a30*/  @!P1 IMAD R133, R133, R140, R23 ;  /* 0x0000008c85859224 */ /* 0x000fe200078e0217 */
[----:B------:R-:W-:Y:S01]  /*3a40*/  BSSY B1, `(.L_x_47) ;  /* 0x0000007000017945 */ /* 0x000fe20003800000 */
[----:B------:R-:W-:-:S03]  /*3a50*/  IMAD R132, R21, R152, RZ ;  /* 0x0000009815847224 */ /* 0x000fc600078e02ff */
[----:B------:R2:W-:Y:S01]  /*3a60*/  @!P1 STG.E.U8 desc[UR44][R4.64+0x9], R133 ;  /* 0x0000098504009986 */ /* 0x0005e2000c10112c */
[----:B------:R-:W-:Y:S05]  /*3a70*/  @P5 BRA `(.L_x_48) ;  /* 0x00000000000c5947 */ /* 0x000fea0003800000 */
[----:B------:R-:W3:Y:S02]  /*3a80*/  LDG.E.U8 R147, desc[UR44][R14.64+0x8] ;  /* 0x0000082c0e937981 */ /* 0x000ee4000c1e1100 */
[----:B---3--:R-:W-:-:S05]  /*3a90*/  PRMT R130, R147, 0x8880, RZ ;  /* 0x0000888093827816 */ /* 0x008fca00000000ff */
[----:B------:R-:W-:-:S07]  /*3aa0*/  IMAD R23, R130, R141, RZ ;  /* 0x0000008d82177224 */ /* 0x000fce00078e02ff */
.L_x_48:
[----:B------:R-:W-:Y:S05]  /*3ab0*/  BSYNC B1 ;  /* 0x0000000000017941 */ /* 0x000fea0003800000 */
.L_x_47:
[----:B-1----:R-:W-:Y:S01]  /*3ac0*/  @!P5 IMAD R131, R134, R140, R23 ;  /* 0x0000008c8683d224 */ /* 0x002fe200078e0217 */
[----:B------:R-:W-:Y:S01]  /*3ad0*/  BSSY B1, `(.L_x_49) ;  /* 0x0000007000017945 */ /* 0x000fe20003800000 */
[----:B--2---:R-:W-:-:S03]  /*3ae0*/  IMAD R133, R157, R153, R132 ;  /* 0x000000999d857224 */ /* 0x004fc600078e0284 */
[----:B------:R1:W-:Y:S01]  /*3af0*/  @!P5 STG.E.U8 desc[UR44][R6.64+0x8], R131 ;  /* 0x000008830600d986 */ /* 0x0003e2000c10112c */
[----:B------:R-:W-:Y:S05]  /*3b00*/  @P2 BRA `(.L_x_50) ;  /* 0x00000000000c2947 */ /* 0x000fea0003800000 */
[----:B------:R-:W2:Y:S02]  /*3b10*/  LDG.E.U8 R147, desc[UR44][R14.64+0x9] ;  /* 0x0000092c0e937981 */ /* 0x000ea4000c1e1100 */
[----:B--2---:R-:W-:-:S05]  /*3b20*/  PRMT R130, R147, 0x8880, RZ ;  /* 0x0000888093827816 */ /* 0x004fca00000000ff */
[----:B------:R-:W-:-:S07]  /*3b30*/  IMAD R23, R130, R141, RZ ;  /* 0x0000008d82177224 */ /* 0x000fce00078e02ff */
.L_x_50:
[----:B------:R-:W-:Y:S05]  /*3b40*/  BSYNC B1 ;  /* 0x0000000000017941 */ /* 0x000fea0003800000 */
.L_x_49:
[----:B------:R-:W-:Y:S01]  /*3b50*/  ISETP.GE.AND P1, PT, R156, 0x81, PT ;  /* 0x000000819c00780c */ /* 0x000fe20003f26270 */
[----:B------:R-:W-:Y:S01]  /*3b60*/  @!P2 IMAD R135, R135, R140, R23 ;  /* 0x0000008c8787a224 */ /* 0x000fe200078e0217 */
[----:B------:R-:W-:Y:S01]  /*3b70*/  IADD3.X R21, R137, R129, R133, P4, !PT ;  /* 0x0000008189157210 */ /* 0x000fe200027fe485 */
[----:B------:R-:W-:Y:S01]  /*3b80*/  IMAD.WIDE.U32 R152, R157, R152, R154 ;  /* 0x000000989d987225 */ /* 0x000fe200078e009a */
[----:B------:R-:W-:Y:S01]  /*3b90*/  ISETP.LT.OR P4, PT, R3, 0x1, !P1 ;  /* 0x000000010300780c */ /* 0x000fe20004f81670 */
[----:B------:R-:W-:Y:S01]  /*3ba0*/  BSSY B1, `(.L_x_51) ;  /* 0x0000008000017945 */ /* 0x000fe20003800000 */
[----:B------:R2:W-:Y:S01]  /*3bb0*/  @!P2 STG.E.U8 desc[UR44][R6.64+0x9], R135 ;  /* 0x000009870600a986 */ /* 0x0005e2000c10112c */
[----:B------:R-:W-:Y:S01]  /*3bc0*/  IADD3 R128, P2, P5, R150, R136, R152 ;  /* 0x0000008896807210 */ /* 0x000fe20007d5e098 */
[----:B------:R-:W-:-:S09]  /*3bd0*/  IMAD.IADD R152, R133, 0x1, R153 ;  /* 0x0000000185987824 */ /* 0x000fd200078e0299 */
[----:B------:R-:W-:Y:S05]  /*3be0*/  @P4 BRA `(.L_x_52) ;  /* 0x00000000000c4947 */ /* 0x000fea0003800000 */
[----:B------:R-:W3:Y:S02]  /*3bf0*/  LDG.E.U8 R147, desc[UR44][R20.64] ;  /* 0x0000002c14937981 */ /* 0x000ee4000c1e1100 */
[----:B---3--:R-:W-:-:S05]  /*3c00*/  PRMT R130, R147, 0x8880, RZ ;  /* 0x0000888093827816 */ /* 0x008fca00000000ff */
[----:B------:R-:W-:-:S07]  /*3c10*/  IMAD R23, R130, R141, RZ ;  /* 0x0000008d82177224 */ /* 0x000fce00078e02ff */
.L_x_52:
[----:B------:R-:W-:Y:S05]  /*3c20*/  BSYNC B1 ;  /* 0x0000000000017941 */ /* 0x000fea0003800000 */
.L_x_51:
[----:B-1----:R-:W-:Y:S01]  /*3c30*/  @!P4 IMAD R131, R120, R140, R23 ;  /* 0x0000008c7883c224 */ /* 0x002fe200078e0217 */
[----:B------:R-:W-:Y:S01]  /*3c40*/  IADD3.X R129, R149, R137, R152, P2, P5 ;  /* 0x0000008995817210 */ /* 0x000fe200017ea498 */
[----:B------:R-:W-:Y:S01]  /*3c50*/  BSSY B1, `(.L_x_53) ;  /* 0x0000009000017945 */ /* 0x000fe20003800000 */
[----:B------:R-:W-:Y:S02]  /*3c60*/  ISETP.GE.AND P2, PT, R156, 0x89, PT ;  /* 0x000000899c00780c */ /* 0x000fe40003f46270 */
[----:B------:R1:W-:Y:S01]  /*3c70*/  @!P4 STG.E.U8 desc[UR44][R10.64], R131 ;  /* 0x000000830a00c986 */ /* 0x0003e2000c10112c */
[C---:B------:R-:W-:Y:S02]  /*3c80*/  ISETP.LT.OR P4, PT, R3.reuse, 0x2, !P1 ;  /* 0x000000020300780c */ /* 0x040fe40004f81670 */
[----:B------:R-:W-:-:S11]  /*3c90*/  ISETP.LT.OR P5, PT, R3, 0x1, !P2 ;  /* 0x000000010300780c */ /* 0x000fd600057a1670 */
[----:B-1----:R-:W-:Y:S05]  /*3ca0*/  @P4 BRA `(.L_x_54) ;  /* 0x00000000000c4947 */ /* 0x002fea0003800000 */
[----:B------:R-:W3:Y:S02]  /*3cb0*/  LDG.E.U8 R147, desc[UR44][R20.64+0x1] ;  /* 0x0000012c14937981 */ /* 0x000ee4000c1e1100 */
[----:B---3--:R-:W-:-:S05]  /*3cc0*/  PRMT R120, R147, 0x8880, RZ ;  /* 0x0000888093787816 */ /* 0x008fca00000000ff */
[----:B------:R-:W-:-:S07]  /*3cd0*/  IMAD R23, R120, R141, RZ ;  /* 0x0000008d78177224 */ /* 0x000fce00078e02ff */
.L_x_54:
[----:B------:R-:W-:Y:S05]  /*3ce0*/  BSYNC B1 ;  /* 0x0000000000017941 */ /* 0x000fea0003800000 */
.L_x_53:
[----:B------:R-:W-:Y:S01]  /*3cf0*/  @!P4 IMAD R121, R121, R140, R23 ;  /* 0x0000008c7979c224 */ /* 0x000fe200078e0217 */
[----:B------:R-:W-:Y:S04]  /*3d00*/  BSSY B1, `(.L_x_55) ;  /* 0x0000006000017945 */ /* 0x000fe80003800000 */
[----:B------:R1:W-:Y:S01]  /*3d10*/  @!P4 STG.E.U8 desc[UR44][R10.64+0x1], R121 ;  /* 0x000001790a00c986 */ /* 0x0003e2000c10112c */
[----:B------:R-:W-:Y:S05]  /*3d20*/  @P5 BRA `(.L_x_56) ;  /* 0x00000000000c5947 */ /* 0x000fea0003800000 */
[----:B------:R-:W3:Y:S02]  /*3d30*/  LDG.E.U8 R147, desc[UR44][R128.64] ;  /* 0x0000002c80937981 */ /* 0x000ee4000c1e1100 */
[----:B---3--:R-:W-:-:S05]  /*3d40*/  PRMT R120, R147, 0x8880, RZ ;  /* 0x0000888093787816 */ /* 0x008fca00000000ff */
[----:B------:R-:W-:-:S07]  /*3d50*/  IMAD R23, R120, R141, RZ ;  /* 0x0000008d78177224 */ /* 0x000fce00078e02ff */
.L_x_56:
[----:B------:R-:W-:Y:S05]  /*3d60*/  BSYNC B1 ;  /* 0x0000000000017941 */ /* 0x000fea0003800000 */
.L_x_55:
[C---:B------:R-:W-:Y:S01]  /*3d70*/  ISETP.LT.OR P4, PT, R3.reuse, 0x2, !P2 ;  /* 0x000000020300780c */ /* 0x040fe20005781670 */
[----:B-1----:R-:W-:Y:S01]  /*3d80*/  @!P5 IMAD R121, R122, R140, R23 ;  /* 0x0000008c7a79d224 */ /* 0x002fe200078e0217 */
[----:B------:R-:W-:Y:S04]  /*3d90*/  BSSY B1, `(.L_x_57) ;  /* 0x0000007000017945 */ /* 0x000fe80003800000 */
[----:B------:R1:W-:Y:S01]  /*3da0*/  @!P5 STG.E.U8 desc[UR44][R8.64], R121 ;  /* 0x000000790800d986 */ /* 0x0003e2000c10112c */
[----:B------:R-:W-:-:S06]  /*3db0*/  ISETP.LT.OR P5, PT, R3, 0x9, !P1 ;  /* 0x000000090300780c */ /* 0x000fcc0004fa1670 */
[----:B------:R-:W-:Y:S07]  /*3dc0*/  @P4 BRA `(.L_x_58) ;  /* 0x00000000000c4947 */ /* 0x000fee0003800000 */
[----:B------:R-:W3:Y:S02]  /*3dd0*/  LDG.E.U8 R147, desc[UR44][R128.64+0x1] ;  /* 0x0000012c80937981 */ /* 0x000ee4000c1e1100 */
[----:B---3--:R-:W-:-:S05]  /*3de0*/  PRMT R120, R147, 0x8880, RZ ;  /* 0x0000888093787816 */ /* 0x008fca00000000ff */
[----:B------:R-:W-:-:S07]  /*3df0*/  IMAD R23, R120, R141, RZ ;  /* 0x0000008d78177224 */ /* 0x000fce00078e02ff */
.L_x_58:
[----:B------:R-:W-:Y:S05]  /*3e00*/  BSYNC B1 ;  /* 0x0000000000017941 */ /* 0x000fea0003800000 */
.L_x_57:
[----:B------:R-:W-:Y:S01]  /*3e10*/  @!P4 IMAD R123, R123, R140, R23 ;  /* 0x0000008c7b7bc224 */ /* 0x000fe200078e0217 */
[----:B------:R-:W-:Y:S04]  /*3e20*/  BSSY B1, `(.L_x_59) ;  /* 0x0000006000017945 */ /* 0x000fe80003800000 */
[----:B------:R3:W-:Y:S01]  /*3e30*/  @!P4 STG.E.U8 desc[UR44][R8.64+0x1], R123 ;  /* 0x0000017b0800c986 */ /* 0x0007e2000c10112c */
[----:B------:R-:W-:Y:S05]  /*3e40*/  @P5 BRA `(.L_x_60) ;  /* 0x00000000000c5947 */ /* 0x000fea0003800000 */
[----:B------:R-:W4:Y:S02]  /*3e50*/  LDG.E.U8 R147, desc[UR44][R20.64+0x8] ;  /* 0x0000082c14937981 */ /* 0x000f24000c1e1100 */
[----:B----4-:R-:W-:-:S05]  /*3e60*/  PRMT R120, R147, 0x8880, RZ ;  /* 0x0000888093787816 */ /* 0x010fca00000000ff */
[----:B------:R-:W-:-:S07]  /*3e70*/  IMAD R23, R120, R141, RZ ;  /* 0x0000008d78177224 */ /* 0x000fce00078e02ff */
.L_x_60:
[----:B------:R-:W-:Y:S05]  /*3e80*/  BSYNC B1 ;  /* 0x0000000000017941 */ /* 0x000fea0003800000 */
.L_x_59:
[C---:B------:R-:W-:Y:S01]  /*3e90*/  ISETP.LT.OR P4, PT, R3.reuse, 0xa, !P1 ;  /* 0x0000000a0300780c */ /* 0x040fe20004f81670 */
[----:B-1----:R-:W-:Y:S01]  /*3ea0*/  @!P5 IMAD R121, R124, R140, R23 ;  /* 0x0000008c7c79d224 */ /* 0x002fe200078e0217 */
[----:B------:R-:W-:Y:S04]  /*3eb0*/  BSSY B1, `(.L_x_61) ;  /* 0x0000007000017945 */ /* 0x000fe80003800000 */
[----:B------:R1:W-:Y:S01]  /*3ec0*/  @!P5 STG.E.U8 desc[UR44][R10.64+0x8], R121 ;  /* 0x000008790a00d986 */ /* 0x0003e2000c10112c */
[----:B------:R-:W-:-:S06]  /*3ed0*/  ISETP.LT.OR P5, PT, R3, 0x9, !P2 ;  /* 0x000000090300780c */ /* 0x000fcc00057a1670 */
[----:B------:R-:W-:Y:S07]  /*3ee0*/  @P4 BRA `(.L_x_62) ;  /* 0x00000000000c4947 */ /* 0x000fee0003800000 */
[----:B------:R-:W4:Y:S02]  /*3ef0*/  LDG.E.U8 R147, desc[UR44][R20.64+0x9] ;  /* 0x0000092c14937981 */ /* 0x000f24000c1e1100 */
[----:B----4-:R-:W-:-:S05]  /*3f00*/  PRMT R120, R147, 0x8880, RZ ;  /* 0x0000888093787816 */ /* 0x010fca00000000ff */
[----:B------:R-:W-:-:S07]  /*3f10*/  IMAD R23, R120, R141, RZ ;  /* 0x0000008d78177224 */ /* 0x000fce00078e02ff */
.L_x_62:
[----:B------:R-:W-:Y:S05]  /*3f20*/  BSYNC B1 ;  /* 0x0000000000017941 */ /* 0x000fea0003800000 */
.L_x_61:
[----:B------:R-:W-:Y:S01]  /*3f30*/  @!P4 IMAD R125, R125, R140, R23 ;  /* 0x0000008c7d7dc224 */ /* 0x000fe200078e0217 */
[----:B------:R-:W-:Y:S04]  /*3f40*/  BSSY B1, `(.L_x_63) ;  /* 0x0000006000017945 */ /* 0x000fe80003800000 */
[----:B------:R4:W-:Y:S01]  /*3f50*/  @!P4 STG.E.U8 desc[UR44][R10.64+0x9], R125 ;  /* 0x0000097d0a00c986 */ /* 0x0009e2000c10112c */
[----:B------:R-:W-:Y:S05]  /*3f60*/  @P5 BRA `(.L_x_64) ;  /* 0x00000000000c5947 */ /* 0x000fea0003800000 */
[----:B------:R-:W5:Y:S02]  /*3f70*/  LDG.E.U8 R147, desc[UR44][R128.64+0x8] ;  /* 0x0000082c80937981 */ /* 0x000f64000c1e1100 */
[----:B-----5:R-:W-:-:S05]  /*3f80*/  PRMT R120, R147, 0x8880, RZ ;  /* 0x0000888093787816 */ /* 0x020fca00000000ff */
[----:B------:R-:W-:-:S07]  /*3f90*/  IMAD R23, R120, R141, RZ ;  /* 0x0000008d78177224 */ /* 0x000fce00078e02ff */
.L_x_64:
[----:B------:R-:W-:Y:S05]  /*3fa0*/  BSYNC B1 ;  /* 0x0000000000017941 */ /* 0x000fea0003800000 */
.L_x_63:
[C---:B------:R-:W-:Y:S01]  /*3fb0*/  ISETP.LT.OR P4, PT, R3.reuse, 0xa, !P2 ;  /* 0x0000000a0300780c */ /* 0x040fe20005781670 */
[----:B-1----:R-:W-:Y:S01]  /*3fc0*/  @!P5 IMAD R121, R126, R140, R23 ;  /* 0x0000008c7e79d224 */ /* 0x002fe200078e0217 */
[----:B------:R-:W-:Y:S04]  /*3fd0*/  BSSY B1, `(.L_x_65) ;  /* 0x0000007000017945 */ /* 0x000fe80003800000 */
[----:B------:R1:W-:Y:S01]  /*3fe0*/  @!P5 STG.E.U8 desc[UR44][R8.64+0x8], R121 ;  /* 0x000008790800d986 */ /* 0x0003e2000c10112c */
[----:B------:R-:W-:-:S06]  /*3ff0*/  ISETP.LT.OR P5, PT, R3, 0x11, !P3 ;  /* 0x000000110300780c */ /* 0x000fcc0005fa1670 */
[----:B------:R-:W-:Y:S07]  /*4000*/  @P4 BRA `(.L_x_66) ;  /* 0x00000000000c4947 */ /* 0x000fee0003800000 */
[----:B------:R-:W5:Y:S02]  /*4010*/  LDG.E.U8 R147, desc[UR44][R128.64+0x9] ;  /* 0x0000092c80937981 */ /* 0x000f64000c1e1100 */
[----:B-----5:R-:W-:-:S05]  /*4020*/  PRMT R120, R147, 0x8880, RZ ;  /* 0x0000888093787816 */ /* 0x020fca00000000ff */
[----:B------:R-:W-:-:S07]  /*4030*/  IMAD R23, R120, R141, RZ ;  /* 0x0000008d78177224 */ /* 0x000fce00078e02ff */
.L_x_66:
[----:B------:R-:W-:Y:S05]  /*4040*/  BSYNC B1 ;  /* 0x0000000000017941 */ /* 0x000fea0003800000 */
.L_x_65:
[----:B------:R-:W-:Y:S01]  /*4050*/  @!P4 IMAD R127, R127, R140, R23 ;  /* 0x0000008c7f7fc224 */ /* 0x000fe200078e0217 */
[----:B------:R-:W-:Y:S04]  /*4060*/  BSSY B1, `(.L_x_67) ;  /* 0x0000006000017945 */ /* 0x000fe80003800000 */
[----:B------:R0:W-:Y:S01]  /*4070*/  @!P4 STG.E.U8 desc[UR44][R8.64+0x9], R127 ;  /* 0x0000097f0800c986 */ /* 0x0001e2000c10112c */
[----:B------:R-:W-:Y:S05]  /*4080*/  @P5 BRA `(.L_x_68) ;  /* 0x00000000000c5947 */ /* 0x000fea0003800000 */
[----:B------:R-:W5:Y:S02]  /*4090*/  LDG.E.U8 R147, desc[UR44][R12.64+0x10] ;  /* 0x0000102c0c937981 */ /* 0x000f64000c1e1100 */
[----:B-----5:R-:W-:-:S05]  /*40a0*/  PRMT R120, R147, 0x8880, RZ ;  /* 0x0000888093787816 */ /* 0x020fca00000000ff */
[----:B------:R-:W-:-:S07]  /*40b0*/  IMAD R23, R120, R141, RZ ;  /* 0x0000008d78177224 */ /* 0x000fce00078e02ff */
.L_x_68:
[----:B------:R-:W-:Y:S05]  /*40c0*/  BSYNC B1 ;  /* 0x0000000000017941 */ /* 0x000fea0003800000 */
.L_x_67:
        /* <DEDUP_REMOVED lines=9> */
.L_x_70:
[----:B------:R-:W-:Y:S05]  /*4160*/  BSYNC B1 ;  /* 0x0000000000017941 */ /* 0x000fea0003800000 */
.L_x_69:
[----:B------:R-:W-:Y:S01]  /*4170*/  @!P4 IMAD R113, R113, R140, R23 ;  /* 0x0000008c7171c224 */ /* 0x000fe200078e0217 */
[----:B------:R-:W-:Y:S04]  /*4180*/  BSSY B1, `(.L_x_71) ;  /* 0x0000006000017945 */ /* 0x000fe80003800000 */
[----:B------:R0:W-:Y:S01]  /*4190*/  @!P4 STG.E.U8 desc[UR44][R4.64+0x11], R113 ;  /* 0x000011710400c986 */ /* 0x0001e2000c10112c */
[----:B------:R-:W-:Y:S05]  /*41a0*/  @P5 BRA `(.L_x_72) ;  /* 0x00000000000c5947 */ /* 0x000fea0003800000 */
[----:B------:R-:W5:Y:S02]  /*41b0*/  LDG.E.U8 R147, desc[UR44][R14.64+0x10] ;  /* 0x0000102c0e937981 */ /* 0x000f64000c1e1100 */
[----:B-----5:R-:W-:-:S05]  /*41c0*/  PRMT R112, R147, 0x8880, RZ ;  /* 0x0000888093707816 */ /* 0x020fca00000000ff */
[----:B------:R-:W-:-:S07]  /*41d0*/  IMAD R23, R112, R141, RZ ;  /* 0x0000008d70177224 */ /* 0x000fce00078e02ff */
.L_x_72:
[----:B------:R-:W-:Y:S05]  /*41e0*/  BSYNC B1 ;  /* 0x0000000000017941 */ /* 0x000fea0003800000 */
.L_x_71:
[C---:B------:R-:W-:Y:S01]  /*41f0*/  ISETP.LT.OR P4, PT, R3.reuse, 0x12, !P0 ;  /* 0x000000120300780c */ /* 0x040fe20004781670 */
[----:B0-----:R-:W-:Y:S01]  /*4200*/  @!P5 IMAD R113, R114, R140, R23 ;  /* 0x0000008c7271d224 */ /* 0x001fe200078e0217 */
[----:B------:R-:W-:Y:S04]  /*4210*/  BSSY B1, `(.L_x_73) ;  /* 0x0000007000017945 */ /* 0x000fe80003800000 */
[----:B------:R0:W-:Y:S01]  /*4220*/  @!P5 STG.E.U8 desc[UR44][R6.64+0x10], R113 ;  /* 0x000010710600d986 */ /* 0x0001e2000c10112c */
[----:B------:R-:W-:-:S06]  /*4230*/  ISETP.LT.OR P5, PT, R3, 0x19, !P3 ;  /* 0x000000190300780c */ /* 0x000fcc0005fa1670 */
[----:B------:R-:W-:Y:S07]  /*4240*/  @P4 BRA `(.L_x_74) ;  /* 0x00000000000c4947 */ /* 0x000fee0003800000 */
[----:B------:R-:W5:Y:S02]  /*4250*/  LDG.E.U8 R147, desc[UR44][R14.64+0x11] ;  /* 0x0000112c0e937981 */ /* 0x000f64000c1e1100 */
[----:B-----5:R-:W-:-:S05]  /*4260*/  PRMT R112, R147, 0x8880, RZ ;  /* 0x0000888093707816 */ /* 0x020fca00000000ff */
[----:B------:R-:W-:-:S07]  /*4270*/  IMAD R23, R112, R141, RZ ;  /* 0x0000008d70177224 */ /* 0x000fce00078e02ff */
.L_x_74:
[----:B------:R-:W-:Y:S05]  /*4280*/  BSYNC B1 ;  /* 0x0000000000017941 */ /* 0x000fea0003800000 */
.L_x_73:
[----:B------:R-:W-:Y:S01]  /*4290*/  @!P4 IMAD R115, R115, R140, R23 ;  /* 0x0000008c7373c224 */ /* 0x000fe200078e0217 */
[----:B------:R-:W-:Y:S04]  /*42a0*/  BSSY B1, `(.L_x_75) ;  /* 0x0000006000017945 */ /* 0x000fe80003800000 */
[----:B------:R0:W-:Y:S01]  /*42b0*/  @!P4 STG.E.U8 desc[UR44][R6.64+0x11], R115 ;  /* 0x000011730600c986 */ /* 0x0001e2000c10112c */
[----:B------:R-:W-:Y:S05]  /*42c0*/  @P5 BRA `(.L_x_76) ;  /* 0x00000000000c5947 */ /* 0x000fea0003800000 */
[----:B------:R-:W5:Y:S02]  /*42d0*/  LDG.E.U8 R147, desc[UR44][R12.64+0x18] ;  /* 0x0000182c0c937981 */ /* 0x000f64000c1e1100 */
[----:B-----5:R-:W-:-:S05]  /*42e0*/  PRMT R112, R147, 0x8880, RZ ;  /* 0x0000888093707816 */ /* 0x020fca00000000ff */
[----:B------:R-:W-:-:S07]  /*42f0*/  IMAD R23, R112, R141, RZ ;  /* 0x0000008d70177224 */ /* 0x000fce00078e02ff */
.L_x_76:
[----:B------:R-:W-:Y:S05]  /*4300*/  BSYNC B1 ;  /* 0x0000000000017941 */ /* 0x000fea0003800000 */
.L_x_75:
        /* <DEDUP_REMOVED lines=9> */
.L_x_78:
[----:B------:R-:W-:Y:S05]  /*43a0*/  BSYNC B1 ;  /* 0x0000000000017941 */ /* 0x000fea0003800000 */
.L_x_77:
[----:B------:R-:W-:Y:S01]  /*43b0*/  @!P4 IMAD R117, R117, R140, R23 ;  /* 0x0000008c7575c224 */ /* 0x000fe200078e0217 */
[----:B------:R-:W-:Y:S04]  /*43c0*/  BSSY B1, `(.L_x_79) ;  /* 0x0000006000017945 */ /* 0x000fe80003800000 */
[----:B------:R0:W-:Y:S01]  /*43d0*/  @!P4 STG.E.U8 desc[UR44][R4.64+0x19], R117 ;  /* 0x000019750400c986 */ /* 0x0001e2000c10112c */
[----:B------:R-:W-:Y:S05]  /*43e0*/  @P5 BRA `(.L_x_80) ;  /* 0x00000000000c5947 */ /* 0x000fea0003800000 */
[----:B------:R-:W5:Y:S02]  /*43f0*/  LDG.E.U8 R147, desc[UR44][R14.64+0x18] ;  /* 0x0000182c0e937981 */ /* 0x000f64000c1e1100 */
[----:B-----5:R-:W-:-:S05]  /*4400*/  PRMT R112, R147, 0x8880, RZ ;  /* 0x0000888093707816 */ /* 0x020fca00000000ff */
[----:B------:R-:W-:-:S07]  /*4410*/  IMAD R23, R112, R141, RZ ;  /* 0x0000008d70177224 */ /* 0x000fce00078e02ff */
.L_x_80:
[----:B------:R-:W-:Y:S05]  /*4420*/  BSYNC B1 ;  /* 0x0000000000017941 */ /* 0x000fea0003800000 */
.L_x_79:
        /* <DEDUP_REMOVED lines=9> */
.L_x_82:
[----:B------:R-:W-:Y:S05]  /*44c0*/  BSYNC B1 ;  /* 0x0000000000017941 */ /* 0x000fea0003800000 */
.L_x_81:
[----:B------:R-:W-:Y:S01]  /*44d0*/  @!P4 IMAD R119, R119, R140, R23 ;  /* 0x0000008c7777c224 */ /* 0x000fe200078e0217 */
[----:B------:R-:W-:Y:S04]  /*44e0*/  BSSY B1, `(.L_x_83) ;  /* 0x0000006000017945 */ /* 0x000fe80003800000 */
[----:B------:R0:W-:Y:S01]  /*44f0*/  @!P4 STG.E.U8 desc[UR44][R6.64+0x19], R119 ;  /* 0x000019770600c986 */ /* 0x0001e2000c10112c */
[----:B------:R-:W-:Y:S05]  /*4500*/  @P5 BRA `(.L_x_84) ;  /* 0x00000000000c5947 */ /* 0x000fea0003800000 */
[----:B------:R-:W5:Y:S02]  /*4510*/  LDG.E.U8 R147, desc[UR44][R20.64+0x10] ;  /* 0x0000102c14937981 */ /* 0x000f64000c1e1100 */
[----:B-----5:R-:W-:-:S05]  /*4520*/  PRMT R112, R147, 0x8880, RZ ;  /* 0x0000888093707816 */ /* 0x020fca00000000ff */
[----:B------:R-:W-:-:S07]  /*4530*/  IMAD R23, R112, R141, RZ ;  /* 0x0000008d70177224 */ /* 0x000fce00078e02ff */
.L_x_84:
[----:B------:R-:W-:Y:S05]  /*4540*/  BSYNC B1 ;  /* 0x0000000000017941 */ /* 0x000fea0003800000 */
.L_x_83:
        /* <DEDUP_REMOVED lines=9> */
.L_x_86:
[----:B------:R-:W-:Y:S05]  /*45e0*/  BSYNC B1 ;  /* 0x0000000000017941 */ /* 0x000fea0003800000 */
.L_x_85:
[----:B------:R-:W-:Y:S01]  /*45f0*/  @!P4 IMAD R105, R105, R140, R23 ;  /* 0x0000008c6969c224 */ /* 0x000fe200078e0217 */
[----:B------:R-:W-:Y:S04]  /*4600*/  BSSY B1, `(.L_x_87) ;  /* 0x0000006000017945 */ /* 0x000fe80003800000 */
[----:B------:R0:W-:Y:S01]  /*4610*/  @!P4 STG.E.U8 desc[UR44][R10.64+0x11], R105 ;  /* 0x000011690a00c986 */ /* 0x0001e2000c10112c */
[----:B------:R-:W-:Y:S05]  /*4620*/  @P5 BRA `(.L_x_88) ;  /* 0x00000000000c5947 */ /* 0x000fea0003800000 */
[----:B------:R-:W5:Y:S02]  /*4630*/  LDG.E.U8 R147, desc[UR44][R128.64+0x10] ;  /* 0x0000102c80937981 */ /* 0x000f64000c1e1100 */
[----:B-----5:R-:W-:-:S05]  /*4640*/  PRMT R104, R147, 0x8880, RZ ;  /* 0x0000888093687816 */ /* 0x020fca00000000ff */
[----:B------:R-:W-:-:S07]  /*4650*/  IMAD R23, R104, R141, RZ ;  /* 0x0000008d68177224 */ /* 0x000fce00078e02ff */
.L_x_88:
[----:B------:R-:W-:Y:S05]  /*4660*/  BSYNC B1 ;  /* 0x0000000000017941 */ /* 0x000fea0003800000 */
.L_x_87:
        /* <DEDUP_REMOVED lines=9> */
.L_x_90:
[----:B------:R-:W-:Y:S05]  /*4700*/  BSYNC B1 ;  /* 0x0000000000017941 */ /* 0x000fea0003800000 */
.L_x_89:
[----:B------:R-:W-:Y:S01]  /*4710*/  @!P4 IMAD R107, R107, R140, R23 ;  /* 0x0000008c6b6bc224 */ /* 0x000fe200078e0217 */
[----:B------:R-:W-:Y:S04]  /*4720*/  BSSY B1, `(.L_x_91) ;  /* 0x0000006000017945 */ /* 0x000fe80003800000 */
[----:B------:R0:W-:Y:S01]  /*4730*/  @!P4 STG.E.U8 desc[UR44][R8.64+0x11], R107 ;  /* 0x0000116b0800c986 */ /* 0x0001e2000c10112c */
[----:B------:R-:W-:Y:S05]  /*4740*/  @P5 BRA `(.L_x_92) ;  /* 0x00000000000c5947 */ /* 0x000fea0003800000 */
[----:B------:R-:W5:Y:S02]  /*4750*/  LDG.E.U8 R147, desc[UR44][R20.64+0x18] ;  /* 0x0000182c14937981 */ /* 0x000f64000c1e1100 */
[----:B-----5:R-:W-:-:S05]  /*4760*/  PRMT R104, R147, 0x8880, RZ ;  /* 0x0000888093687816 */ /* 0x020fca00000000ff */
[----:B------:R-:W-:-:S07]  /*4770*/  IMAD R23, R104, R141, RZ ;  /* 0x0000008d68177224 */ /* 0x000fce00078e02ff */
.L_x_92:
[----:B------:R-:W-:Y:S05]  /*4780*/  BSYNC B1 ;  /* 0x0000000000017941 */ /* 0x000fea0003800000 */
.L_x_91:
        /* <DEDUP_REMOVED lines=9> */
.L_x_94:
[----:B------:R-:W-:Y:S05]  /*4820*/  BSYNC B1 ;  /* 0x0000000000017941 */ /* 0x000fea0003800000 */
.L_x_93:
[----:B------:R-:W-:Y:S01]  /*4830*/  @!P4 IMAD R109, R109, R140, R23 ;  /* 0x0000008c6d6dc224 */ /* 0x000fe200078e0217 */
[----:B------:R-:W-:Y:S04]  /*4840*/  BSSY B1, `(.L_x_95) ;  /* 0x0000006000017945 */ /* 0x000fe80003800000 */
[----:B------:R0:W-:Y:S01]  /*4850*/  @!P4 STG.E.U8 desc[UR44][R10.64+0x19], R109 ;  /* 0x0000196d0a00c986 */ /* 0x0001e2000c10112c */
[----:B------:R-:W-:Y:S05]  /*4860*/  @P5 BRA `(.L_x_96) ;  /* 0x00000000000c5947 */ /* 0x000fea0003800000 */
[----:B------:R-:W5:Y:S02]  /*4870*/  LDG.E.U8 R147, desc[UR44][R128.64+0x18] ;  /* 0x0000182c80937981 */ /* 0x000f64000c1e1100 */
[----:B-----5:R-:W-:-:S05]  /*4880*/  PRMT R104, R147, 0x8880, RZ ;  /* 0x0000888093687816 */ /* 0x020fca00000000ff */
[----:B------:R-:W-:-:S07]  /*4890*/  IMAD R23, R104, R141, RZ ;  /* 0x0000008d68177224 */ /* 0x000fce00078e02ff */
.L_x_96:
[----:B------:R-:W-:Y:S05]  /*48a0*/  BSYNC B1 ;  /* 0x0000000000017941 */ /* 0x000fea0003800000 */
.L_x_95:
        /* <DEDUP_REMOVED lines=9> */
.L_x_98:
[----:B------:R-:W-:Y:S05]  /*4940*/  BSYNC B1 ;  /* 0x0000000000017941 */ /* 0x000fea0003800000 */
.L_x_97:
[----:B------:R-:W-:Y:S01]  /*4950*/  @!P4 IMAD R111, R111, R140, R23 ;  /* 0x0000008c6f6fc224 */ /* 0x000fe200078e0217 */
[----:B------:R-:W-:Y:S04]  /*4960*/  BSSY B1, `(.L_x_99) ;  /* 0x0000006000017945 */ /* 0x000fe80003800000 */
[----:B------:R0:W-:Y:S01]  /*4970*/  @!P4 STG.E.U8 desc[UR44][R8.64+0x19], R111 ;  /* 0x0000196f0800c986 */ /* 0x0001e2000c10112c */
[----:B------:R-:W-:Y:S05]  /*4980*/  @P5 BRA `(.L_x_100) ;  /* 0x00000000000c5947 */ /* 0x000fea0003800000 */
[----:B------:R-:W5:Y:S02]  /*4990*/  LDG.E.U8 R147, desc[UR44][R12.64+0x20] ;  /* 0x0000202c0c937981 */ /* 0x000f64000c1e1100 */
[----:B-----5:R-:W-:-:S05]  /*49a0*/  PRMT R104, R147, 0x8880, RZ ;  /* 0x0000888093687816 */ /* 0x020fca00000000ff */
[----:B------:R-:W-:-:S07]  /*49b0*/  IMAD R23, R104, R141, RZ ;  /* 0x0000008d68177224 */ /* 0x000fce00078e02ff */
.L_x_100:
[----:B------:R-:W-:Y:S05]  /*49c0*/  BSYNC B1 ;  /* 0x0000000000017941 */ /* 0x000fea0003800000 */
.L_x_99:
        /* <DEDUP_REMOVED lines=9> */
.L_x_102:
[----:B------:R-:W-:Y:S05]  /*4a60*/  BSYNC B1 ;  /* 0x0000000000017941 */ /* 0x000fea0003800000 */
.L_x_101:
[----:B------:R-:W-:Y:S01]  /*4a70*/  @!P4 IMAD R97, R97, R140, R23 ;  /* 0x0000008c6161c224 */ /* 0x000fe200078e0217 */
[----:B------:R-:W-:Y:S04]  /*4a80*/  BSSY B1, `(.L_x_103) ;  /* 0x0000006000017945 */ /* 0x000fe80003800000 */
[----:B------:R0:W-:Y:S01]  /*4a90*/  @!P4 STG.E.U8 desc[UR44][R4.64+0x21], R97 ;  /* 0x000021610400c986 */ /* 0x0001e2000c10112c */
[----:B------:R-:W-:Y:S05]  /*4aa0*/  @P5 BRA `(.L_x_104) ;  /* 0x00000000000c5947 */ /* 0x000fea0003800000 */
[----:B------:R-:W5:Y:S02]  /*4ab0*/  LDG.E.U8 R147, desc[UR44][R14.64+0x20] ;  /* 0x0000202c0e937981 */ /* 0x000f64000c1e1100 */
[----:B-----5:R-:W-:-:S05]  /*4ac0*/  PRMT R96, R147, 0x8880, RZ ;  /* 0x0000888093607816 */ /* 0x020fca00000000ff */
[----:B------:R-:W-:-:S07]  /*4ad0*/  IMAD R23, R96, R141, RZ ;  /* 0x0000008d60177224 */ /* 0x000fce00078e02ff */
.L_x_104:
[----:B------:R-:W-:Y:S05]  /*4ae0*/  BSYNC B1 ;  /* 0x0000000000017941 */ /* 0x000fea0003800000 */
.L_x_103:
        /* <DEDUP_REMOVED lines=9> */
.L_x_106:
[----:B------:R-:W-:Y:S05]  /*4b80*/  BSYNC B1 ;  /* 0x0000000000017941 */ /* 0x000fea0003800000 */
.L_x_105:
[----:B------:R-:W-:Y:S01]  /*4b90*/  @!P4 IMAD R99, R99, R140, R23 ;  /* 0x0000008c6363c224 */ /* 0x000fe200078e0217 */
[----:B------:R-:W-:Y:S04]  /*4ba0*/  BSSY B1, `(.L_x_107) ;  /* 0x0000006000017945 */ /* 0x000fe80003800000 */
[----:B------:R0:W-:Y:S01]  /*4bb0*/  @!P4 STG.E.U8 desc[UR44][R6.64+0x21], R99 ;  /* 0x000021630600c986 */ /* 0x0001e2000c10112c */
[----:B------:R-:W-:Y:S05]  /*4bc0*/  @P5 BRA `(.L_x_108) ;  /* 0x00000000000c5947 */ /* 0x000fea0003800000 */
[----:B------:R-:W5:Y:S02]  /*4bd0*/  LDG.E.U8 R147, desc[UR44][R12.64+0x28] ;  /* 0x0000282c0c937981 */ /* 0x000f64000c1e1100 */
[----:B-----5:R-:W-:-:S05]  /*4be0*/  PRMT R96, R147, 0x8880, RZ ;  /* 0x0000888093607816 */ /* 0x020fca00000000ff */
[----:B------:R-:W-:-:S07]  /*4bf0*/  IMAD R23, R96, R141, RZ ;  /* 0x0000008d60177224 */ /* 0x000fce00078e02ff */
.L_x_108:
[----:B------:R-:W-:Y:S05]  /*4c00*/  BSYNC B1 ;  /* 0x0000000000017941 */ /* 0x000fea0003800000 */
.L_x_107:
        /* <DEDUP_REMOVED lines=9> */
.L_x_110:
[----:B------:R-:W-:Y:S05]  /*4ca0*/  BSYNC B1 ;  /* 0x0000000000017941 */ /* 0x000fea0003800000 */
.L_x_109:
[----:B------:R-:W-:Y:S01]  /*4cb0*/  @!P4 IMAD R101, R101, R140, R23 ;  /* 0x0000008c6565c224 */ /* 0x000fe200078e0217 */
[----:B------:R-:W-:Y:S04]  /*4cc0*/  BSSY B1, `(.L_x_111) ;  /* 0x0000006000017945 */ /* 0x000fe80003800000 */
[----:B------:R0:W-:Y:S01]  /*4cd0*/  @!P4 STG.E.U8 desc[UR44][R4.64+0x29], R101 ;  /* 0x000029650400c986 */ /* 0x0001e2000c10112c */
[----:B------:R-:W-:Y:S05]  /*4ce0*/  @P5 BRA `(.L_x_112) ;  /* 0x00000000000c5947 */ /* 0x000fea0003800000 */
[----:B------:R-:W5:Y:S02]  /*4cf0*/  LDG.E.U8 R147, desc[UR44][R14.64+0x28] ;  /* 0x0000282c0e937981 */ /* 0x000f64000c1e1100 */
[----:B-----5:R-:W-:-:S05]  /*4d00*/  PRMT R96, R147, 0x8880, RZ ;  /* 0x0000888093607816 */ /* 0x020fca00000000ff */
[----:B------:R-:W-:-:S07]  /*4d10*/  IMAD R23, R96, R141, RZ ;  /* 0x0000008d60177224 */ /* 0x000fce00078e02ff */
.L_x_112:
[----:B------:R-:W-:Y:S05]  /*4d20*/  BSYNC B1 ;  /* 0x0000000000017941 */ /* 0x000fea0003800000 */
.L_x_111:
        /* <DEDUP_REMOVED lines=9> */
.L_x_114:
[----:B------:R-:W-:Y:S05]  /*4dc0*/  BSYNC B1 ;  /* 0x0000000000017941 */ /* 0x000fea0003800000 */
.L_x_113:
[----:B------:R-:W-:Y:S01]  /*4dd0*/  @!P4 IMAD R103, R103, R140, R23 ;  /* 0x0000008c6767c224 */ /* 0x000fe200078e0217 */
[----:B------:R-:W-:Y:S04]  /*4de0*/  BSSY B1, `(.L_x_115) ;  /* 0x0000006000017945 */ /* 0x000fe80003800000 */
[----:B------:R0:W-:Y:S01]  /*4df0*/  @!P4 STG.E.U8 desc[UR44][R6.64+0x29], R103 ;  /* 0x000029670600c986 */ /* 0x0001e2000c10112c */
[----:B------:R-:W-:Y:S05]  /*4e00*/  @P5 BRA `(.L_x_116) ;  /* 0x00000000000c5947 */ /* 0x000fea0003800000 */
[----:B------:R-:W5:Y:S02]  /*4e10*/  LDG.E.U8 R147, desc[UR44][R20.64+0x20] ;  /* 0x0000202c14937981 */ /* 0x000f64000c1e1100 */
[----:B-----5:R-:W-:-:S05]  /*4e20*/  PRMT R96, R147, 0x8880, RZ ;  /* 0x0000888093607816 */ /* 0x020fca00000000ff */
[----:B------:R-:W-:-:S07]  /*4e30*/  IMAD R23, R96, R141, RZ ;  /* 0x0000008d60177224 */ /* 0x000fce00078e02ff */
.L_x_116:
[----:B------:R-:W-:Y:S05]  /*4e40*/  BSYNC B1 ;  /* 0x0000000000017941 */ /* 0x000fea0003800000 */
.L_x_115:
        /* <DEDUP_REMOVED lines=9> */
.L_x_118:
[----:B------:R-:W-:Y:S05]  /*4ee0*/  BSYNC B1 ;  /* 0x0000000000017941 */ /* 0x000fea0003800000 */
.L_x_117:
[----:B------:R-:W-:Y:S01]  /*4ef0*/  @!P4 IMAD R89, R89, R140, R23 ;  /* 0x0000008c5959c224 */ /* 0x000fe200078e0217 */
[----:B------:R-:W-:Y:S04]  /*4f00*/  BSSY B1, `(.L_x_119) ;  /* 0x0000006000017945 */ /* 0x000fe80003800000 */
[----:B------:R0:W-:Y:S01]  /*4f10*/  @!P4 STG.E.U8 desc[UR44][R10.64+0x21], R89 ;  /* 0x000021590a00c986 */ /* 0x0001e2000c10112c */
[----:B------:R-:W-:Y:S05]  /*4f20*/  @P5 BRA `(.L_x_120) ;  /* 0x00000000000c5947 */ /* 0x000fea0003800000 */
[----:B------:R-:W5:Y:S02]  /*4f30*/  LDG.E.U8 R147, desc[UR44][R128.64+0x20] ;  /* 0x0000202c80937981 */ /* 0x000f64000c1e1100 */
[----:B-----5:R-:W-:-:S05]  /*4f40*/  PRMT R88, R147, 0x8880, RZ ;  /* 0x0000888093587816 */ /* 0x020fca00000000ff */
[----:B------:R-:W-:-:S07]  /*4f50*/  IMAD R23, R88, R141, RZ ;  /* 0x0000008d58177224 */ /* 0x000fce00078e02ff */
.L_x_120:
[----:B------:R-:W-:Y:S05]  /*4f60*/  BSYNC B1 ;  /* 0x0000000000017941 */ /* 0x000fea0003800000 */
.L_x_119:
        /* <DEDUP_REMOVED lines=9> */
.L_x_122:
[----:B------:R-:W-:Y:S05]  /*5000*/  BSYNC B1 ;  /* 0x0000000000017941 */ /* 0x000fea0003800000 */
.L_x_121:
[----:B------:R-:W-:Y:S01]  /*5010*/  @!P4 IMAD R91, R91, R140, R23 ;  /* 0x0000008c5b5bc224 */ /* 0x000fe200078e0217 */
[----:B------:R-:W-:Y:S04]  /*5020*/  BSSY B1, `(.L_x_123) ;  /* 0x0000006000017945 */ /* 0x000fe80003800000 */
[----:B------:R0:W-:Y:S01]  /*5030*/  @!P4 STG.E.U8 desc[UR44][R8.64+0x21], R91 ;  /* 0x0000215b0800c986 */ /* 0x0001e2000c10112c */
[----:B------:R-:W-:Y:S05]  /*5040*/  @P5 BRA `(.L_x_124) ;  /* 0x00000000000c5947 */ /* 0x000fea0003800000 */
[----:B------:R-:W5:Y:S02]  /*5050*/  LDG.E.U8 R147, desc[UR44][R20.64+0x28] ;  /* 0x0000282c14937981 */ /* 0x000f64000c1e1100 */
[----:B-----5:R-:W-:-:S05]  /*5060*/  PRMT R88, R147, 0x8880, RZ ;  /* 0x0000888093587816 */ /* 0x020fca00000000ff */
[----:B------:R-:W-:-:S07]  /*5070*/  IMAD R23, R88, R141, RZ ;  /* 0x0000008d58177224 */ /* 0x000fce00078e02ff */
.L_x_124:
[----:B------:R-:W-:Y:S05]  /*5080*/  BSYNC B1 ;  /* 0x0000000000017941 */ /* 0x000fea0003800000 */
.L_x_123:
        /* <DEDUP_REMOVED lines=9> */
.L_x_126:
[----:B------:R-:W-:Y:S05]  /*5120*/  BSYNC B1 ;  /* 0x0000000000017941 */ /* 0x000fea0003800000 */
.L_x_125:
[----:B------:R-:W-:Y:S01]  /*5130*/  @!P4 IMAD R93, R93, R140, R23 ;  /* 0x0000008c5d5dc224 */ /* 0x000fe200078e0217 */
[----:B------:R-:W-:Y:S04]  /*5140*/  BSSY B1, `(.L_x_127) ;  /* 0x0000006000017945 */ /* 0x000fe80003800000 */
[----:B------:R0:W-:Y:S01]  /*5150*/  @!P4 STG.E.U8 desc[UR44][R10.64+0x29], R93 ;  /* 0x0000295d0a00c986 */ /* 0x0001e2000c10112c */
[----:B------:R-:W-:Y:S05]  /*5160*/  @P5 BRA `(.L_x_128) ;  /* 0x00000000000c5947 */ /* 0x000fea0003800000 */
[----:B------:R-:W5:Y:S02]  /*5170*/  LDG.E.U8 R147, desc[UR44][R128.64+0x28] ;  /* 0x0000282c80937981 */ /* 0x000f64000c1e1100 */
[----:B-----5:R-:W-:-:S05]  /*5180*/  PRMT R88, R147, 0x8880, RZ ;  /* 0x0000888093587816 */ /* 0x020fca00000000ff */
[----:B------:R-:W-:-:S07]  /*5190*/  IMAD R23, R88, R141, RZ ;  /* 0x0000008d58177224 */ /* 0x000fce00078e02ff */
.L_x_128:
[----:B------:R-:W-:Y:S05]  /*51a0*/  BSYNC B1 ;  /* 0x0000000000017941 */ /* 0x000fea0003800000 */
.L_x_127:
        /* <DEDUP_REMOVED lines=9> */
.L_x_130:
[----:B------:R-:W-:Y:S05]  /*5240*/  BSYNC B1 ;  /* 0x0000000000017941 */ /* 0x000fea0003800000 */
.L_x_129:
[----:B------:R-:W-:Y:S01]  /*5250*/  @!P4 IMAD R95, R95, R140, R23 ;  /* 0x0000008c5f5fc224 */ /* 0x000fe200078e0217 */
[----:B------:R-:W-:Y:S04]  /*5260*/  BSSY B1, `(.L_x_131) ;  /* 0x0000006000017945 */ /* 0x000fe80003800000 */
[----:B------:R0:W-:Y:S01]  /*5270*/  @!P4 STG.E.U8 desc[UR44][R8.64+0x29], R95 ;  /* 0x0000295f0800c986 */ /* 0x0001e2000c10112c */
[----:B------:R-:W-:Y:S05]  /*5280*/  @P5 BRA `(.L_x_132) ;  /* 0x00000000000c5947 */ /* 0x000fea0003800000 */
[----:B------:R-:W5:Y:S02]  /*5290*/  LDG.E.U8 R147, desc[UR44][R12.64+0x30] ;  /* 0x0000302c0c937981 */ /* 0x000f64000c1e1100 */
[----:B-----5:R-:W-:-:S05]  /*52a0*/  PRMT R88, R147, 0x8880, RZ ;  /* 0x0000888093587816 */ /* 0x020fca00000000ff */
[----:B------:R-:W-:-:S07]  /*52b0*/  IMAD R23, R88, R141, RZ ;  /* 0x0000008d58177224 */ /* 0x000fce00078e02ff */
.L_x_132:
[----:B------:R-:W-:Y:S05]  /*52c0*/  BSYNC B1 ;  /* 0x0000000000017941 */ /* 0x000fea0003800000 */
.L_x_131:
        /* <DEDUP_REMOVED lines=9> */
.L_x_134:
[----:B------:R-:W-:Y:S05]  /*5360*/  BSYNC B1 ;  /* 0x0000000000017941 */ /* 0x000fea0003800000 */
.L_x_133:
[----:B------:R-:W-:Y:S01]  /*5370*/  @!P4 IMAD R81, R81, R140, R23 ;  /* 0x0000008c5151c224 */ /* 0x000fe200078e0217 */
[----:B------:R-:W-:Y:S04]  /*5380*/  BSSY B1, `(.L_x_135) ;  /* 0x0000006000017945 */ /* 0x000fe80003800000 */
[----:B------:R0:W-:Y:S01]  /*5390*/  @!P4 STG.E.U8 desc[UR44][R4.64+0x31], R81 ;  /* 0x000031510400c986 */ /* 0x0001e2000c10112c */
[----:B------:R-:W-:Y:S05]  /*53a0*/  @P5 BRA `(.L_x_136) ;  /* 0x00000000000c5947 */ /* 0x000fea0003800000 */
[----:B------:R-:W5:Y:S02]  /*53b0*/  LDG.E.U8 R147, desc[UR44][R14.64+0x30] ;  /* 0x0000302c0e937981 */ /* 0x000f64000c1e1100 */
[----:B-----5:R-:W-:-:S05]  /*53c0*/  PRMT R80, R147, 0x8880, RZ ;  /* 0x0000888093507816 */ /* 0x020fca00000000ff */
[----:B------:R-:W-:-:S07]  /*53d0*/  IMAD R23, R80, R141, RZ ;  /* 0x0000008d50177224 */ /* 0x000fce00078e02ff */
.L_x_136:
[----:B------:R-:W-:Y:S05]  /*53e0*/  BSYNC B1 ;  /* 0x0000000000017941 */ /* 0x000fea0003800000 */
.L_x_135:
        /* <DEDUP_REMOVED lines=9> */
.L_x_138:
[----:B------:R-:W-:Y:S05]  /*5480*/  BSYNC B1 ;  /* 0x0000000000017941 */ /* 0x000fea0003800000 */
.L_x_137:
[----:B------:R-:W-:Y:S01]  /*5490*/  @!P4 IMAD R83, R83, R140, R23 ;  /* 0x0000008c5353c224 */ /* 0x000fe200078e0217 */
[----:B------:R-:W-:Y:S04]  /*54a0*/  BSSY B1, `(.L_x_139) ;  /* 0x0000006000017945 */ /* 0x000fe80003800000 */
[----:B------:R0:W-:Y:S01]  /*54b0*/  @!P4 STG.E.U8 desc[UR44][R6.64+0x31], R83 ;  /* 0x000031530600c986 */ /* 0x0001e2000c10112c */
[----:B------:R-:W-:Y:S05]  /*54c0*/  @P5 BRA `(.L_x_140) ;  /* 0x00000000000c5947 */ /* 0x000fea0003800000 */
[----:B------:R-:W5:Y:S02]  /*54d0*/  LDG.E.U8 R147, desc[UR44][R12.64+0x38] ;  /* 0x0000382c0c937981 */ /* 0x000f64000c1e1100 */
[----:B-----5:R-:W-:-:S05]  /*54e0*/  PRMT R80, R147, 0x8880, RZ ;  /* 0x0000888093507816 */ /* 0x020fca00000000ff */
[----:B------:R-:W-:-:S07]  /*54f0*/  IMAD R23, R80, R141, RZ ;  /* 0x0000008d50177224 */ /* 0x000fce00078e02ff */
.L_x_140:
[----:B------:R-:W-:Y:S05]  /*5500*/  BSYNC B1 ;  /* 0x0000000000017941 */ /* 0x000fea0003800000 */
.L_x_139:
        /* <DEDUP_REMOVED lines=9> */
.L_x_142:
[----:B------:R-:W-:Y:S05]  /*55a0*/  BSYNC B1 ;  /* 0x0000000000017941 */ /* 0x000fea0003800000 */
.L_x_141:
[----:B------:R-:W-:Y:S01]  /*55b0*/  @!P4 IMAD R85, R85, R140, R23 ;  /* 0x0000008c5555c224 */ /* 0x000fe200078e0217 */
[----:B------:R-:W-:Y:S04]  /*55c0*/  BSSY B1, `(.L_x_143) ;  /* 0x0000006000017945 */ /* 0x000fe80003800000 */
[----:B------:R0:W-:Y:S01]  /*55d0*/  @!P4 STG.E.U8 desc[UR44][R4.64+0x39], R85 ;  /* 0x000039550400c986 */ /* 0x0001e2000c10112c */
[----:B------:R-:W-:Y:S05]  /*55e0*/  @P5 BRA `(.L_x_144) ;  /* 0x00000000000c5947 */ /* 0x000fea0003800000 */
[----:B------:R-:W5:Y:S02]  /*55f0*/  LDG.E.U8 R147, desc[UR44][R14.64+0x38] ;  /* 0x0000382c0e937981 */ /* 0x000f64000c1e1100 */
[----:B-----5:R-:W-:-:S05]  /*5600*/  PRMT R80, R147, 0x8880, RZ ;  /* 0x0000888093507816 */ /* 0x020fca00000000ff */
[----:B------:R-:W-:-:S07]  /*5610*/  IMAD R23, R80, R141, RZ ;  /* 0x0000008d50177224 */ /* 0x000fce00078e02ff */
.L_x_144:
[----:B------:R-:W-:Y:S05]  /*5620*/  BSYNC B1 ;  /* 0x0000000000017941 */ /* 0x000fea0003800000 */
.L_x_143:
        /* <DEDUP_REMOVED lines=9> */
.L_x_146:
[----:B------:R-:W-:Y:S05]  /*56c0*/  BSYNC B1 ;  /* 0x0000000000017941 */ /* 0x000fea0003800000 */
.L_x_145:
[----:B------:R-:W-:Y:S01]  /*56d0*/  @!P4 IMAD R87, R87, R140, R23 ;  /* 0x0000008c5757c224 */ /* 0x000fe200078e0217 */
[----:B------:R-:W-:Y:S04]  /*56e0*/  BSSY B1, `(.L_x_147) ;  /* 0x0000006000017945 */ /* 0x000fe80003800000 */
[----:B------:R0:W-:Y:S01]  /*56f0*/  @!P4 STG.E.U8 desc[UR44][R6.64+0x39], R87 ;  /* 0x000039570600c986 */ /* 0x0001e2000c10112c */
[----:B------:R-:W-:Y:S05]  /*5700*/  @P5 BRA `(.L_x_148) ;  /* 0x00000000000c5947 */ /* 0x000fea0003800000 */
[----:B------:R-:W5:Y:S02]  /*5710*/  LDG.E.U8 R147, desc[UR44][R20.64+0x30] ;  /* 0x0000302c14937981 */ /* 0x000f64000c1e1100 */
[----:B-----5:R-:W-:-:S05]  /*5720*/  PRMT R80, R147, 0x8880, RZ ;  /* 0x0000888093507816 */ /* 0x020fca00000000ff */
[----:B------:R-:W-:-:S07]  /*5730*/  IMAD R23, R80, R141, RZ ;  /* 0x0000008d50177224 */ /* 0x000fce00078e02ff */
.L_x_148:
[----:B------:R-:W-:Y:S05]  /*5740*/  BSYNC B1 ;  /* 0x0000000000017941 */ /* 0x000fea0003800000 */
.L_x_147:
        /* <DEDUP_REMOVED lines=9> */
.L_x_150:
[----:B------:R-:W-:Y:S05]  /*57e0*/  BSYNC B1 ;  /* 0x0000000000017941 */ /* 0x000fea0003800000 */
.L_x_149:
[----:B------:R-:W-:Y:S01]  /*57f0*/  @!P4 IMAD R73, R73, R140, R23 ;  /* 0x0000008c4949c224 */ /* 0x000fe200078e0217 */
[----:B------:R-:W-:Y:S04]  /*5800*/  BSSY B1, `(.L_x_151) ;  /* 0x0000006000017945 */ /* 0x000fe80003800000 */
[----:B------:R0:W-:Y:S01]  /*5810*/  @!P4 STG.E.U8 desc[UR44][R10.64+0x31], R73 ;  /* 0x000031490a00c986 */ /* 0x0001e2000c10112c */
[----:B------:R-:W-:Y:S05]  /*5820*/  @P5 BRA `(.L_x_152) ;  /* 0x00000000000c5947 */ /* 0x000fea0003800000 */
[----:B------:R-:W5:Y:S02]  /*5830*/  LDG.E.U8 R147, desc[UR44][R128.64+0x30] ;  /* 0x0000302c80937981 */ /* 0x000f64000c1e1100 */
[----:B-----5:R-:W-:-:S05]  /*5840*/  PRMT R72, R147, 0x8880, RZ ;  /* 0x0000888093487816 */ /* 0x020fca00000000ff */
[----:B------:R-:W-:-:S07]  /*5850*/  IMAD R23, R72, R141, RZ ;  /* 0x0000008d48177224 */ /* 0x000fce00078e02ff */
.L_x_152:
[----:B------:R-:W-:Y:S05]  /*5860*/  BSYNC B1 ;  /* 0x0000000000017941 */ /* 0x000fea0003800000 */
.L_x_151:
        /* <DEDUP_REMOVED lines=9> */
.L_x_154:
[----:B------:R-:W-:Y:S05]  /*5900*/  BSYNC B1 ;  /* 0x0000000000017941 */ /* 0x000fea0003800000 */
.L_x_153:
[----:B------:R-:W-:Y:S01]  /*5910*/  @!P4 IMAD R75, R75, R140, R23 ;  /* 0x0000008c4b4bc224 */ /* 0x000fe200078e0217 */
[----:B------:R-:W-:Y:S04]  /*5920*/  BSSY B1, `(.L_x_155) ;  /* 0x0000006000017945 */ /* 0x000fe80003800000 */
[----:B------:R0:W-:Y:S01]  /*5930*/  @!P4 STG.E.U8 desc[UR44][R8.64+0x31], R75 ;  /* 0x0000314b0800c986 */ /* 0x0001e2000c10112c */
[----:B------:R-:W-:Y:S05]  /*5940*/  @P5 BRA `(.L_x_156) ;  /* 0x00000000000c5947 */ /* 0x000fea0003800000 */
[----:B------:R-:W5:Y:S02]  /*5950*/  LDG.E.U8 R147, desc[UR44][R20.64+0x38] ;  /* 0x0000382c14937981 */ /* 0x000f64000c1e1100 */
[----:B-----5:R-:W-:-:S05]  /*5960*/  PRMT R72, R147, 0x8880, RZ ;  /* 0x0000888093487816 */ /* 0x020fca00000000ff */
[----:B------:R-:W-:-:S07]  /*5970*/  IMAD R23, R72, R141, RZ ;  /* 0x0000008d48177224 */ /* 0x000fce00078e02ff */
.L_x_156:
[----:B------:R-:W-:Y:S05]  /*5980*/  BSYNC B1 ;  /* 0x0000000000017941 */ /* 0x000fea0003800000 */
.L_x_155:
        /* <DEDUP_REMOVED lines=9> */
.L_x_158:
[----:B------:R-:W-:Y:S05]  /*5a20*/  BSYNC B1 ;  /* 0x0000000000017941 */ /* 0x000fea0003800000 */
.L_x_157:
[----:B------:R-:W-:Y:S01]  /*5a30*/  @!P4 IMAD R77, R77, R140, R23 ;  /* 0x0000008c4d4dc224 */ /* 0x000fe200078e0217 */
[----:B------:R-:W-:Y:S04]  /*5a40*/  BSSY B1, `(.L_x_159) ;  /* 0x0000006000017945 */ /* 0x000fe80003800000 */
[----:B------:R0:W-:Y:S01]  /*5a50*/  @!P4 STG.E.U8 desc[UR44][R10.64+0x39], R77 ;  /* 0x0000394d0a00c986 */ /* 0x0001e2000c10112c */
[----:B------:R-:W-:Y:S05]  /*5a60*/  @P5 BRA `(.L_x_160) ;  /* 0x00000000000c5947 */ /* 0x000fea0003800000 */
[----:B------:R-:W5:Y:S02]  /*5a70*/  LDG.E.U8 R147, desc[UR44][R128.64+0x38] ;  /* 0x0000382c80937981 */ /* 0x000f64000c1e1100 */
[----:B-----5:R-:W-:-:S05]  /*5a80*/  PRMT R72, R147, 0x8880, RZ ;  /* 0x0000888093487816 */ /* 0x020fca00000000ff */
[----:B------:R-:W-:-:S07]  /*5a90*/  IMAD R23, R72, R141, RZ ;  /* 0x0000008d48177224 */ /* 0x000fce00078e02ff */
.L_x_160:
[----:B------:R-:W-:Y:S05]  /*5aa0*/  BSYNC B1 ;  /* 0x0000000000017941 */ /* 0x000fea0003800000 */
.L_x_159:
        /* <DEDUP_REMOVED lines=9> */
.L_x_162:
[----:B------:R-:W-:Y:S05]  /*5b40*/  BSYNC B1 ;  /* 0x0000000000017941 */ /* 0x000fea0003800000 */
.L_x_161:
[----:B------:R-:W-:Y:S01]  /*5b50*/  @!P4 IMAD R79, R79, R140, R23 ;  /* 0x0000008c4f4fc224 */ /* 0x000fe200078e0217 */
[----:B------:R-:W-:Y:S04]  /*5b60*/  BSSY B1, `(.L_x_163) ;  /* 0x0000006000017945 */ /* 0x000fe80003800000 */
[----:B------:R0:W-:Y:S01]  /*5b70*/  @!P4 STG.E.U8 desc[UR44][R8.64+0x39], R79 ;  /* 0x0000394f0800c986 */ /* 0x0001e2000c10112c */
[----:B------:R-:W-:Y:S05]  /*5b80*/  @P5 BRA `(.L_x_164) ;  /* 0x00000000000c5947 */ /* 0x000fea0003800000 */
[----:B------:R-:W5:Y:S02]  /*5b90*/  LDG.E.U8 R147, desc[UR44][R12.64+0x40] ;  /* 0x0000402c0c937981 */ /* 0x000f64000c1e1100 */
[----:B-----5:R-:W-:-:S05]  /*5ba0*/  PRMT R72, R147, 0x8880, RZ ;  /* 0x0000888093487816 */ /* 0x020fca00000000ff */
[----:B------:R-:W-:-:S07]  /*5bb0*/  IMAD R23, R72, R141, RZ ;  /* 0x0000008d48177224 */ /* 0x000fce00078e02ff */
.L_x_164:
[----:B------:R-:W-:Y:S05]  /*5bc0*/  BSYNC B1 ;  /* 0x0000000000017941 */ /* 0x000fea0003800000 */
.L_x_163:
        /* <DEDUP_REMOVED lines=9> */
.L_x_166:
[----:B------:R-:W-:Y:S05]  /*5c60*/  BSYNC B1 ;  /* 0x0000000000017941 */ /* 0x000fea0003800000 */
.L_x_165:
[----:B------:R-:W-:Y:S01]  /*5c70*/  @!P4 IMAD R65, R65, R140, R23 ;  /* 0x0000008c4141c224 */ /* 0x000fe200078e0217 */
[----:B------:R-:W-:Y:S04]  /*5c80*/  BSSY B1, `(.L_x_167) ;  /* 0x0000006000017945 */ /* 0x000fe80003800000 */
[----:B------:R0:W-:Y:S01]  /*5c90*/  @!P4 STG.E.U8 desc[UR44][R4.64+0x41], R65 ;  /* 0x000041410400c986 */ /* 0x0001e2000c10112c */
[----:B------:R-:W-:Y:S05]  /*5ca0*/  @P5 BRA `(.L_x_168) ;  /* 0x00000000000c5947 */ /* 0x000fea0003800000 */
[----:B------:R-:W5:Y:S02]  /*5cb0*/  LDG.E.U8 R147, desc[UR44][R14.64+0x40] ;  /* 0x0000402c0e937981 */ /* 0x000f64000c1e1100 */
[----:B-----5:R-:W-:-:S05]  /*5cc0*/  PRMT R64, R147, 0x8880, RZ ;  /* 0x0000888093407816 */ /* 0x020fca00000000ff */
[----:B------:R-:W-:-:S07]  /*5cd0*/  IMAD R23, R64, R141, RZ ;  /* 0x0000008d40177224 */ /* 0x000fce00078e02ff */
.L_x_168:
[----:B------:R-:W-:Y:S05]  /*5ce0*/  BSYNC B1 ;  /* 0x0000000000017941 */ /* 0x000fea0003800000 */
.L_x_167:
        /* <DEDUP_REMOVED lines=9> */
.L_x_170:
[----:B------:R-:W-:Y:S05]  /*5d80*/  BSYNC B1 ;  /* 0x0000000000017941 */ /* 0x000fea0003800000 */
.L_x_169:
[----:B------:R-:W-:Y:S01]  /*5d90*/  @!P4 IMAD R67, R67, R140, R23 ;  /* 0x0000008c4343c224 */ /* 0x000fe200078e0217 */
[----:B------:R-:W-:Y:S04]  /*5da0*/  BSSY B1, `(.L_x_171) ;  /* 0x0000006000017945 */ /* 0x000fe80003800000 */
[----:B------:R0:W-:Y:S01]  /*5db0*/  @!P4 STG.E.U8 desc[UR44][R6.64+0x41], R67 ;  /* 0x000041430600c986 */ /* 0x0001e2000c10112c */
[----:B------:R-:W-:Y:S05]  /*5dc0*/  @P5 BRA `(.L_x_172) ;  /* 0x00000000000c5947 */ /* 0x000fea0003800000 */
[----:B------:R-:W5:Y:S02]  /*5dd0*/  LDG.E.U8 R147, desc[UR44][R12.64+0x48] ;  /* 0x0000482c0c937981 */ /* 0x000f64000c1e1100 */
[----:B-----5:R-:W-:-:S05]  /*5de0*/  PRMT R64, R147, 0x8880, RZ ;  /* 0x0000888093407816 */ /* 0x020fca00000000ff */
[----:B------:R-:W-:-:S07]  /*5df0*/  IMAD R23, R64, R141, RZ ;  /* 0x0000008d40177224 */ /* 0x000fce00078e02ff */
.L_x_172:
[----:B------:R-:W-:Y:S05]  /*5e00*/  BSYNC B1 ;  /* 0x0000000000017941 */ /* 0x000fea0003800000 */
.L_x_171:
        /* <DEDUP_REMOVED lines=9> */
.L_x_174:
[----:B------:R-:W-:Y:S05]  /*5ea0*/  BSYNC B1 ;  /* 0x0000000000017941 */ /* 0x000fea0003800000 */
.L_x_173:
[----:B------:R-:W-:Y:S01]  /*5eb0*/  @!P4 IMAD R69, R69, R140, R23 ;  /* 0x0000008c4545c224 */ /* 0x000fe200078e0217 */
[----:B------:R-:W-:Y:S04]  /*5ec0*/  BSSY B1, `(.L_x_175) ;  /* 0x0000006000017945 */ /* 0x000fe80003800000 */
[----:B------:R0:W-:Y:S01]  /*5ed0*/  @!P4 STG.E.U8 desc[UR44][R4.64+0x49], R69 ;  /* 0x000049450400c986 */ /* 0x0001e2000c10112c */
[----:B------:R-:W-:Y:S05]  /*5ee0*/  @P5 BRA `(.L_x_176) ;  /* 0x00000000000c5947 */ /* 0x000fea0003800000 */
[----:B------:R-:W5:Y:S02]  /*5ef0*/  LDG.E.U8 R147, desc[UR44][R14.64+0x48] ;  /* 0x0000482c0e937981 */ /* 0x000f64000c1e1100 */
[----:B-----5:R-:W-:-:S05]  /*5f00*/  PRMT R64, R147, 0x8880, RZ ;  /* 0x0000888093407816 */ /* 0x020fca00000000ff */
[----:B------:R-:W-:-:S07]  /*5f10*/  IMAD R23, R64, R141, RZ ;  /* 0x0000008d40177224 */ /* 0x000fce00078e02ff */
.L_x_176:
[----:B------:R-:W-:Y:S05]  /*5f20*/  BSYNC B1 ;  /* 0x0000000000017941 */ /* 0x000fea0003800000 */
.L_x_175:
        /* <DEDUP_REMOVED lines=9> */
.L_x_178:
[----:B------:R-:W-:Y:S05]  /*5fc0*/  BSYNC B1 ;  /* 0x0000000000017941 */ /* 0x000fea0003800000 */
.L_x_177:
[----:B------:R-:W-:Y:S01]  /*5fd0*/  @!P4 IMAD R71, R71, R140, R23 ;  /* 0x0000008c4747c224 */ /* 0x000fe200078e0217 */
[----:B------:R-:W-:Y:S04]  /*5fe0*/  BSSY B1, `(.L_x_179) ;  /* 0x0000006000017945 */ /* 0x000fe80003800000 */
[----:B------:R0:W-:Y:S01]  /*5ff0*/  @!P4 STG.E.U8 desc[UR44][R6.64+0x49], R71 ;  /* 0x000049470600c986 */ /* 0x0001e2000c10112c */
[----:B------:R-:W-:Y:S05]  /*6000*/  @P5 BRA `(.L_x_180) ;  /* 0x00000000000c5947 */ /* 0x000fea0003800000 */
[----:B------:R-:W5:Y:S02]  /*6010*/  LDG.E.U8 R147, desc[UR44][R20.64+0x40] ;  /* 0x0000402c14937981 */ /* 0x000f64000c1e1100 */
[----:B-----5:R-:W-:-:S05]  /*6020*/  PRMT R64, R147, 0x8880, RZ ;  /* 0x0000888093407816 */ /* 0x020fca00000000ff */
[----:B------:R-:W-:-:S07]  /*6030*/  IMAD R23, R64, R141, RZ ;  /* 0x0000008d40177224 */ /* 0x000fce00078e02ff */
.L_x_180:
[----:B------:R-:W-:Y:S05]  /*6040*/  BSYNC B1 ;  /* 0x0000000000017941 */ /* 0x000fea0003800000 */
.L_x_179:
        /* <DEDUP_REMOVED lines=9> */
.L_x_182:
[----:B------:R-:W-:Y:S05]  /*60e0*/  BSYNC B1 ;  /* 0x0000000000017941 */ /* 0x000fea0003800000 */
.L_x_181:
[----:B------:R-:W-:Y:S01]  /*60f0*/  @!P4 IMAD R57, R57, R140, R23 ;  /* 0x0000008c3939c224 */ /* 0x000fe200078e0217 */
[----:B------:R-:W-:Y:S04]  /*6100*/  BSSY B1, `(.L_x_183) ;  /* 0x0000006000017945 */ /* 0x000fe80003800000 */
[----:B------:R0:W-:Y:S01]  /*6110*/  @!P4 STG.E.U8 desc[UR44][R10.64+0x41], R57 ;  /* 0x000041390a00c986 */ /* 0x0001e2000c10112c */
[----:B------:R-:W-:Y:S05]  /*6120*/  @P5 BRA `(.L_x_184) ;  /* 0x00000000000c5947 */ /* 0x000fea0003800000 */
[----:B------:R-:W5:Y:S02]  /*6130*/  LDG.E.U8 R147, desc[UR44][R128.64+0x40] ;  /* 0x0000402c80937981 */ /* 0x000f64000c1e1100 */
[----:B-----5:R-:W-:-:S05]  /*6140*/  PRMT R56, R147, 0x8880, RZ ;  /* 0x0000888093387816 */ /* 0x020fca00000000ff */
[----:B------:R-:W-:-:S07]  /*6150*/  IMAD R23, R56, R141, RZ ;  /* 0x0000008d38177224 */ /* 0x000fce00078e02ff */
.L_x_184:
[----:B------:R-:W-:Y:S05]  /*6160*/  BSYNC B1 ;  /* 0x0000000000017941 */ /* 0x000fea0003800000 */
.L_x_183:
        /* <DEDUP_REMOVED lines=9> */
.L_x_186:
[----:B------:R-:W-:Y:S05]  /*6200*/  BSYNC B1 ;  /* 0x0000000000017941 */ /* 0x000fea0003800000 */
.L_x_185:
[----:B------:R-:W-:Y:S01]  /*6210*/  @!P4 IMAD R59, R59, R140, R23 ;  /* 0x0000008c3b3bc224 */ /* 0x000fe200078e0217 */
[----:B------:R-:W-:Y:S04]  /*6220*/  BSSY B1, `(.L_x_187) ;  /* 0x0000006000017945 */ /* 0x000fe80003800000 */
[----:B------:R0:W-:Y:S01]  /*6230*/  @!P4 STG.E.U8 desc[UR44][R8.64+0x41], R59 ;  /* 0x0000413b0800c986 */ /* 0x0001e2000c10112c */
[----:B------:R-:W-:Y:S05]  /*6240*/  @P5 BRA `(.L_x_188) ;  /* 0x00000000000c5947 */ /* 0x000fea0003800000 */
[----:B------:R-:W5:Y:S02]  /*6250*/  LDG.E.U8 R147, desc[UR44][R20.64+0x48] ;  /* 0x0000482c14937981 */ /* 0x000f64000c1e1100 */
[----:B-----5:R-:W-:-:S05]  /*6260*/  PRMT R56, R147, 0x8880, RZ ;  /* 0x0000888093387816 */ /* 0x020fca00000000ff */
[----:B------:R-:W-:-:S07]  /*6270*/  IMAD R23, R56, R141, RZ ;  /* 0x0000008d38177224 */ /* 0x000fce00078e02ff */
.L_x_188:
[----:B------:R-:W-:Y:S05]  /*6280*/  BSYNC B1 ;  /* 0x0000000000017941 */ /* 0x000fea0003800000 */
.L_x_187:
        /* <DEDUP_REMOVED lines=9> */
.L_x_190:
[----:B------:R-:W-:Y:S05]  /*6320*/  BSYNC B1 ;  /* 0x0000000000017941 */ /* 0x000fea0003800000 */
.L_x_189:
[----:B------:R-:W-:Y:S01]  /*6330*/  @!P4 IMAD R61, R61, R140, R23 ;  /* 0x0000008c3d3dc224 */ /* 0x000fe200078e0217 */
[----:B------:R-:W-:Y:S04]  /*6340*/  BSSY B1, `(.L_x_191) ;  /* 0x0000006000017945 */ /* 0x000fe80003800000 */
[----:B------:R0:W-:Y:S01]  /*6350*/  @!P4 STG.E.U8 desc[UR44][R10.64+0x49], R61 ;  /* 0x0000493d0a00c986 */ /* 0x0001e2000c10112c */
[----:B------:R-:W-:Y:S05]  /*6360*/  @P5 BRA `(.L_x_192) ;  /* 0x00000000000c5947 */ /* 0x000fea0003800000 */
[----:B------:R-:W5:Y:S02]  /*6370*/  LDG.E.U8 R147, desc[UR44][R128.64+0x48] ;  /* 0x0000482c80937981 */ /* 0x000f64000c1e1100 */
[----:B-----5:R-:W-:-:S05]  /*6380*/  PRMT R56, R147, 0x8880, RZ ;  /* 0x0000888093387816 */ /* 0x020fca00000000ff */
[----:B------:R-:W-:-:S07]  /*6390*/  IMAD R23, R56, R141, RZ ;  /* 0x0000008d38177224 */ /* 0x000fce00078e02ff */
.L_x_192:
[----:B------:R-:W-:Y:S05]  /*63a0*/  BSYNC B1 ;  /* 0x0000000000017941 */ /* 0x000fea0003800000 */
.L_x_191:
        /* <DEDUP_REMOVED lines=9> */
.L_x_194:
[----:B------:R-:W-:Y:S05]  /*6440*/  BSYNC B1 ;  /* 0x0000000000017941 */ /* 0x000fea0003800000 */
.L_x_193:
[----:B------:R-:W-:Y:S01]  /*6450*/  @!P4 IMAD R63, R63, R140, R23 ;  /* 0x0000008c3f3fc224 */ /* 0x000fe200078e0217 */
[----:B------:R-:W-:Y:S04]  /*6460*/  BSSY B1, `(.L_x_195) ;  /* 0x0000006000017945 */ /* 0x000fe80003800000 */
[----:B------:R0:W-:Y:S01]  /*6470*/  @!P4 STG.E.U8 desc[UR44][R8.64+0x49], R63 ;  /* 0x0000493f0800c986 */ /* 0x0001e2000c10112c */
[----:B------:R-:W-:Y:S05]  /*6480*/  @P5 BRA `(.L_x_196) ;  /* 0x00000000000c5947 */ /* 0x000fea0003800000 */
[----:B------:R-:W5:Y:S02]  /*6490*/  LDG.E.U8 R147, desc[UR44][R12.64+0x50] ;  /* 0x0000502c0c937981 */ /* 0x000f64000c1e1100 */
[----:B-----5:R-:W-:-:S05]  /*64a0*/  PRMT R56, R147, 0x8880, RZ ;  /* 0x0000888093387816 */ /* 0x020fca00000000ff */
[----:B------:R-:W-:-:S07]  /*64b0*/  IMAD R23, R56, R141, RZ ;  /* 0x0000008d38177224 */ /* 0x000fce00078e02ff */
.L_x_196:
[----:B------:R-:W-:Y:S05]  /*64c0*/  BSYNC B1 ;  /* 0x0000000000017941 */ /* 0x000fea0003800000 */
.L_x_195:
        /* <DEDUP_REMOVED lines=9> */
.L_x_198:
[----:B------:R-:W-:Y:S05]  /*6560*/  BSYNC B1 ;  /* 0x0000000000017941 */ /* 0x000fea0003800000 */
.L_x_197:
[----:B------:R-:W-:Y:S01]  /*6570*/  @!P4 IMAD R49, R49, R140, R23 ;  /* 0x0000008c3131c224 */ /* 0x000fe200078e0217 */
[----:B------:R-:W-:Y:S04]  /*6580*/  BSSY B1, `(.L_x_199) ;  /* 0x0000006000017945 */ /* 0x000fe80003800000 */
[----:B------:R0:W-:Y:S01]  /*6590*/  @!P4 STG.E.U8 desc[UR44][R4.64+0x51], R49 ;  /* 0x000051310400c986 */ /* 0x0001e2000c10112c */
[----:B------:R-:W-:Y:S05]  /*65a0*/  @P5 BRA `(.L_x_200) ;  /* 0x00000000000c5947 */ /* 0x000fea0003800000 */
[----:B------:R-:W5:Y:S02]  /*65b0*/  LDG.E.U8 R147, desc[UR44][R14.64+0x50] ;  /* 0x0000502c0e937981 */ /* 0x000f64000c1e1100 */
[----:B-----5:R-:W-:-:S05]  /*65c0*/  PRMT R48, R147, 0x8880, RZ ;  /* 0x0000888093307816 */ /* 0x020fca00000000ff */
[----:B------:R-:W-:-:S07]  /*65d0*/  IMAD R23, R48, R141, RZ ;  /* 0x0000008d30177224 */ /* 0x000fce00078e02ff */
.L_x_200:
[----:B------:R-:W-:Y:S05]  /*65e0*/  BSYNC B1 ;  /* 0x0000000000017941 */ /* 0x000fea0003800000 */
.L_x_199:
        /* <DEDUP_REMOVED lines=9> */
.L_x_202:
[----:B------:R-:W-:Y:S05]  /*6680*/  BSYNC B1 ;  /* 0x0000000000017941 */ /* 0x000fea0003800000 */
.L_x_201:
[----:B------:R-:W-:Y:S01]  /*6690*/  @!P4 IMAD R51, R51, R140, R23 ;  /* 0x0000008c3333c224 */ /* 0x000fe200078e0217 */
[----:B------:R-:W-:Y:S04]  /*66a0*/  BSSY B1, `(.L_x_203) ;  /* 0x0000006000017945 */ /* 0x000fe80003800000 */
[----:B------:R0:W-:Y:S01]  /*66b0*/  @!P4 STG.E.U8 desc[UR44][R6.64+0x51], R51 ;  /* 0x000051330600c986 */ /* 0x0001e2000c10112c */
[----:B------:R-:W-:Y:S05]  /*66c0*/  @P5 BRA `(.L_x_204) ;  /* 0x00000000000c5947 */ /* 0x000fea0003800000 */
[----:B------:R-:W5:Y:S02]  /*66d0*/  LDG.E.U8 R147, desc[UR44][R12.64+0x58] ;  /* 0x0000582c0c937981 */ /* 0x000f64000c1e1100 */
[----:B-----5:R-:W-:-:S05]  /*66e0*/  PRMT R48, R147, 0x8880, RZ ;  /* 0x0000888093307816 */ /* 0x020fca00000000ff */
[----:B------:R-:W-:-:S07]  /*66f0*/  IMAD R23, R48, R141, RZ ;  /* 0x0000008d30177224 */ /* 0x000fce00078e02ff */
.L_x_204:
[----:B------:R-:W-:Y:S05]  /*6700*/  BSYNC B1 ;  /* 0x0000000000017941 */ /* 0x000fea0003800000 */
.L_x_203:
        /* <DEDUP_REMOVED lines=9> */
.L_x_206:
[----:B------:R-:W-:Y:S05]  /*67a0*/  BSYNC B1 ;  /* 0x0000000000017941 */ /* 0x000fea0003800000 */
.L_x_205:
[----:B------:R-:W-:Y:S01]  /*67b0*/  @!P4 IMAD R53, R53, R140, R23 ;  /* 0x0000008c3535c224 */ /* 0x000fe200078e0217 */
[----:B------:R-:W-:Y:S04]  /*67c0*/  BSSY B1, `(.L_x_207) ;  /* 0x0000006000017945 */ /* 0x000fe80003800000 */
[----:B------:R0:W-:Y:S01]  /*67d0*/  @!P4 STG.E.U8 desc[UR44][R4.64+0x59], R53 ;  /* 0x000059350400c986 */ /* 0x0001e2000c10112c */
[----:B------:R-:W-:Y:S05]  /*67e0*/  @P5 BRA `(.L_x_208) ;  /* 0x00000000000c5947 */ /* 0x000fea0003800000 */
[----:B------:R-:W5:Y:S02]  /*67f0*/  LDG.E.U8 R147, desc[UR44][R14.64+0x58] ;  /* 0x0000582c0e937981 */ /* 0x000f64000c1e1100 */
[----:B-----5:R-:W-:-:S05]  /*6800*/  PRMT R48, R147, 0x8880, RZ ;  /* 0x0000888093307816 */ /* 0x020fca00000000ff */
[----:B------:R-:W-:-:S07]  /*6810*/  IMAD R23, R48, R141, RZ ;  /* 0x0000008d30177224 */ /* 0x000fce00078e02ff */
.L_x_208:
[----:B------:R-:W-:Y:S05]  /*6820*/  BSYNC B1 ;  /* 0x0000000000017941 */ /* 0x000fea0003800000 */
.L_x_207:
        /* <DEDUP_REMOVED lines=9> */
.L_x_210:
[----:B------:R-:W-:Y:S05]  /*68c0*/  BSYNC B1 ;  /* 0x0000000000017941 */ /* 0x000fea0003800000 */
.L_x_209:
[----:B------:R-:W-:Y:S01]  /*68d0*/  @!P4 IMAD R55, R55, R140, R23 ;  /* 0x0000008c3737c224 */ /* 0x000fe200078e0217 */
[----:B------:R-:W-:Y:S04]  /*68e0*/  BSSY B1, `(.L_x_211) ;  /* 0x0000006000017945 */ /* 0x000fe80003800000 */
[----:B------:R0:W-:Y:S01]  /*68f0*/  @!P4 STG.E.U8 desc[UR44][R6.64+0x59], R55 ;  /* 0x000059370600c986 */ /* 0x0001e2000c10112c */
[----:B------:R-:W-:Y:S05]  /*6900*/  @P5 BRA `(.L_x_212) ;  /* 0x00000000000c5947 */ /* 0x000fea0003800000 */
[----:B------:R-:W5:Y:S02]  /*6910*/  LDG.E.U8 R147, desc[UR44][R20.64+0x50] ;  /* 0x0000502c14937981 */ /* 0x000f64000c1e1100 */
[----:B-----5:R-:W-:-:S05]  /*6920*/  PRMT R48, R147, 0x8880, RZ ;  /* 0x0000888093307816 */ /* 0x020fca00000000ff */
[----:B------:R-:W-:-:S07]  /*6930*/  IMAD R23, R48, R141, RZ ;  /* 0x0000008d30177224 */ /* 0x000fce00078e02ff */
.L_x_212:
[----:B------:R-:W-:Y:S05]  /*6940*/  BSYNC B1 ;  /* 0x0000000000017941 */ /* 0x000fea0003800000 */
.L_x_211:
        /* <DEDUP_REMOVED lines=9> */
.L_x_214:
[----:B------:R-:W-:Y:S05]  /*69e0*/  BSYNC B1 ;  /* 0x0000000000017941 */ /* 0x000fea0003800000 */
.L_x_213:
[----:B------:R-:W-:Y:S01]  /*69f0*/  @!P4 IMAD R41, R41, R140, R23 ;  /* 0x0000008c2929c224 */ /* 0x000fe200078e0217 */
[----:B------:R-:W-:Y:S04]  /*6a00*/  BSSY B1, `(.L_x_215) ;  /* 0x0000006000017945 */ /* 0x000fe80003800000 */
[----:B------:R0:W-:Y:S01]  /*6a10*/  @!P4 STG.E.U8 desc[UR44][R10.64+0x51], R41 ;  /* 0x000051290a00c986 */ /* 0x0001e2000c10112c */
[----:B------:R-:W-:Y:S05]  /*6a20*/  @P5 BRA `(.L_x_216) ;  /* 0x00000000000c5947 */ /* 0x000fea0003800000 */
[----:B------:R-:W5:Y:S02]  /*6a30*/  LDG.E.U8 R147, desc[UR44][R128.64+0x50] ;  /* 0x0000502c80937981 */ /* 0x000f64000c1e1100 */
[----:B-----5:R-:W-:-:S05]  /*6a40*/  PRMT R40, R147, 0x8880, RZ ;  /* 0x0000888093287816 */ /* 0x020fca00000000ff */
[----:B------:R-:W-:-:S07]  /*6a50*/  IMAD R23, R40, R141, RZ ;  /* 0x0000008d28177224 */ /* 0x000fce00078e02ff */
.L_x_216:
[----:B------:R-:W-:Y:S05]  /*6a60*/  BSYNC B1 ;  /* 0x0000000000017941 */ /* 0x000fea0003800000 */
.L_x_215:
        /* <DEDUP_REMOVED lines=9> */
.L_x_218:
[----:B------:R-:W-:Y:S05]  /*6b00*/  BSYNC B1 ;  /* 0x0000000000017941 */ /* 0x000fea0003800000 */
.L_x_217:
[----:B------:R-:W-:Y:S01]  /*6b10*/  @!P4 IMAD R43, R43, R140, R23 ;  /* 0x0000008c2b2bc224 */ /* 0x000fe200078e0217 */
[----:B------:R-:W-:Y:S04]  /*6b20*/  BSSY B1, `(.L_x_219) ;  /* 0x0000006000017945 */ /* 0x000fe80003800000 */
[----:B------:R0:W-:Y:S01]  /*6b30*/  @!P4 STG.E.U8 desc[UR44][R8.64+0x51], R43 ;  /* 0x0000512b0800c986 */ /* 0x0001e2000c10112c */
[----:B------:R-:W-:Y:S05]  /*6b40*/  @P5 BRA `(.L_x_220) ;  /* 0x00000000000c5947 */ /* 0x000fea0003800000 */
[----:B------:R-:W5:Y:S02]  /*6b50*/  LDG.E.U8 R147, desc[UR44][R20.64+0x58] ;  /* 0x0000582c14937981 */ /* 0x000f64000c1e1100 */
[----:B-----5:R-:W-:-:S05]  /*6b60*/  PRMT R40, R147, 0x8880, RZ ;  /* 0x0000888093287816 */ /* 0x020fca00000000ff */
[----:B------:R-:W-:-:S07]  /*6b70*/  IMAD R23, R40, R141, RZ ;  /* 0x0000008d28177224 */ /* 0x000fce00078e02ff */
.L_x_220:
[----:B------:R-:W-:Y:S05]  /*6b80*/  BSYNC B1 ;  /* 0x0000000000017941 */ /* 0x000fea0003800000 */
.L_x_219:
        /* <DEDUP_REMOVED lines=9> */
.L_x_222:
[----:B------:R-:W-:Y:S05]  /*6c20*/  BSYNC B1 ;  /* 0x0000000000017941 */ /* 0x000fea0003800000 */
.L_x_221:
[----:B------:R-:W-:Y:S01]  /*6c30*/  @!P4 IMAD R45, R45, R140, R23 ;  /* 0x0000008c2d2dc224 */ /* 0x000fe200078e0217 */
[----:B------:R-:W-:Y:S04]  /*6c40*/  BSSY B1, `(.L_x_223) ;  /* 0x0000006000017945 */ /* 0x000fe80003800000 */
[----:B------:R0:W-:Y:S01]  /*6c50*/  @!P4 STG.E.U8 desc[UR44][R10.64+0x59], R45 ;  /* 0x0000592d0a00c986 */ /* 0x0001e2000c10112c */
[----:B------:R-:W-:Y:S05]  /*6c60*/  @P5 BRA `(.L_x_224) ;  /* 0x00000000000c5947 */ /* 0x000fea0003800000 */
[----:B------:R-:W5:Y:S02]  /*6c70*/  LDG.E.U8 R147, desc[UR44][R128.64+0x58] ;  /* 0x0000582c80937981 */ /* 0x000f64000c1e1100 */
[----:B-----5:R-:W-:-:S05]  /*6c80*/  PRMT R40, R147, 0x8880, RZ ;  /* 0x0000888093287816 */ /* 0x020fca00000000ff */
[----:B------:R-:W-:-:S07]  /*6c90*/  IMAD R23, R40, R141, RZ ;  /* 0x0000008d28177224 */ /* 0x000fce00078e02ff */
.L_x_224:
[----:B------:R-:W-:Y:S05]  /*6ca0*/  BSYNC B1 ;  /* 0x0000000000017941 */ /* 0x000fea0003800000 */
.L_x_223:
        /* <DEDUP_REMOVED lines=9> */
.L_x_226:
[----:B------:R-:W-:Y:S05]  /*6d40*/  BSYNC B1 ;  /* 0x0000000000017941 */ /* 0x000fea0003800000 */
.L_x_225:
[----:B------:R-:W-:Y:S01]  /*6d50*/  @!P4 IMAD R47, R47, R140, R23 ;  /* 0x0000008c2f2fc224 */ /* 0x000fe200078e0217 */
[----:B------:R-:W-:Y:S04]  /*6d60*/  BSSY B1, `(.L_x_227) ;  /* 0x0000006000017945 */ /* 0x000fe80003800000 */
[----:B------:R0:W-:Y:S01]  /*6d70*/  @!P4 STG.E.U8 desc[UR44][R8.64+0x59], R47 ;  /* 0x0000592f0800c986 */ /* 0x0001e2000c10112c */
[----:B------:R-:W-:Y:S05]  /*6d80*/  @P5 BRA `(.L_x_228) ;  /* 0x00000000000c5947 */ /* 0x000fea0003800000 */
[----:B------:R-:W5:Y:S02]  /*6d90*/  LDG.E.U8 R147, desc[UR44][R12.64+0x60] ;  /* 0x0000602c0c937981 */ /* 0x000f64000c1e1100 */
[----:B-----5:R-:W-:-:S05]  /*6da0*/  PRMT R40, R147, 0x8880, RZ ;  /* 0x0000888093287816 */ /* 0x020fca00000000ff */
[----:B------:R-:W-:-:S07]  /*6db0*/  IMAD R23, R40, R141, RZ ;  /* 0x0000008d28177224 */ /* 0x000fce00078e02ff */
.L_x_228:
[----:B------:R-:W-:Y:S05]  /*6dc0*/  BSYNC B1 ;  /* 0x0000000000017941 */ /* 0x000fea0003800000 */
.L_x_227:
        /* <DEDUP_REMOVED lines=9> */
.L_x_230:
[----:B------:R-:W-:Y:S05]  /*6e60*/  BSYNC B1 ;  /* 0x0000000000017941 */ /* 0x000fea0003800000 */
.L_x_229:
[----:B------:R-:W-:Y:S01]  /*6e70*/  @!P4 IMAD R33, R33, R140, R23 ;  /* 0x0000008c2121c224 */ /* 0x000fe200078e0217 */
[----:B------:R-:W-:Y:S04]  /*6e80*/  BSSY B1, `(.L_x_231) ;  /* 0x0000006000017945 */ /* 0x000fe80003800000 */
[----:B------:R0:W-:Y:S01]  /*6e90*/  @!P4 STG.E.U8 desc[UR44][R4.64+0x61], R33 ;  /* 0x000061210400c986 */ /* 0x0001e2000c10112c */
[----:B------:R-:W-:Y:S05]  /*6ea0*/  @P5 BRA `(.L_x_232) ;  /* 0x00000000000c5947 */ /* 0x000fea0003800000 */
[----:B------:R-:W5:Y:S02]  /*6eb0*/  LDG.E.U8 R147, desc[UR44][R14.64+0x60] ;  /* 0x0000602c0e937981 */ /* 0x000f64000c1e1100 */
[----:B-----5:R-:W-:-:S05]  /*6ec0*/  PRMT R32, R147, 0x8880, RZ ;  /* 0x0000888093207816 */ /* 0x020fca00000000ff */
[----:B------:R-:W-:-:S07]  /*6ed0*/  IMAD R23, R32, R141, RZ ;  /* 0x0000008d20177224 */ /* 0x000fce00078e02ff */
.L_x_232:
[----:B------:R-:W-:Y:S05]  /*6ee0*/  BSYNC B1 ;  /* 0x0000000000017941 */ /* 0x000fea0003800000 */
.L_x_231:
[C---:B------:R-:W-:Y:S01]  /*6ef0*/  ISETP.LT.OR P4, PT, R3.reuse, 0x62, !P0 ;  /* 0x000000620300780c */ /* 0x040fe20004781670 */
[----:B0-----:R-:W-:Y:S01]  /*6f00*/  @!P5 IMAD R33, R34, R140, R23 ;  /* 0x0000008c2221d224 */ /* 0x001fe200078e0217 */
[----:B------:R-:W-:Y:S04]  /*6f10*/  BSSY B1, `(.L_x_233) ;  /* 0x0000008000017945 */ /* 0x000fe80003800000 */
[----:B------:R0:W-:Y:S01]  /*6f20*/  @!P5 STG.E.U8 desc[UR44][R6.64+0x60], R33 ;  /* 0x000060210600d986 */ /* 0x0001e2000c10112c */
[C---:B------:R-:W-:Y:S02]  /*6f30*/  ISETP.LT.OR P5, PT, R3.reuse, 0x69, !P3 ;  /* 0x000000690300780c */ /* 0x040fe40005fa1670 */
[----:B------:R-:W-:-:S04]  /*6f40*/  ISETP.LT.OR P3, PT, R3, 0x6a, !P3 ;  /* 0x0000006a0300780c */ /* 0x000fc80005f61670 */
[----:B------:R-:W-:Y:S09]  /*6f50*/  @P4 BRA `(.L_x_234) ;  /* 0x00000000000c4947 */ /* 0x000ff20003800000 */
[----:B------:R-:W5:Y:S02]  /*6f60*/  LDG.E.U8 R147, desc[UR44][R14.64+0x61] ;  /* 0x0000612c0e937981 */ /* 0x000f64000c1e1100 */
[----:B-----5:R-:W-:-:S05]  /*6f70*/  PRMT R32, R147, 0x8880, RZ ;  /* 0x0000888093207816 */ /* 0x020fca00000000ff */
[----:B------:R-:W-:-:S07]  /*6f80*/  IMAD R23, R32, R141, RZ ;  /* 0x0000008d20177224 */ /* 0x000fce00078e02ff */
.L_x_234:
[----:B------:R-:W-:Y:S05]  /*6f90*/  BSYNC B1 ;  /* 0x0000000000017941 */ /* 0x000fea0003800000 */
.L_x_233:
[----:B------:R-:W-:Y:S01]  /*6fa0*/  @!P4 IMAD R35, R35, R140, R23 ;  /* 0x0000008c2323c224 */ /* 0x000fe200078e0217 */
[----:B------:R-:W-:Y:S04]  /*6fb0*/  BSSY B1, `(.L_x_235) ;  /* 0x0000006000017945 */ /* 0x000fe80003800000 */
[----:B------:R0:W-:Y:S01]  /*6fc0*/  @!P4 STG.E.U8 desc[UR44][R6.64+0x61], R35 ;  /* 0x000061230600c986 */ /* 0x0001e2000c10112c */
[----:B------:R-:W-:Y:S05]  /*6fd0*/  @P5 BRA `(.L_x_236) ;  /* 0x00000000000c5947 */ /* 0x000fea0003800000 */
[----:B------:R-:W5:Y:S02]  /*6fe0*/  LDG.E.U8 R147, desc[UR44][R12.64+0x68] ;  /* 0x0000682c0c937981 */ /* 0x000f64000c1e1100 */
[----:B-----5:R-:W-:-:S05]  /*6ff0*/  PRMT R32, R147, 0x8880, RZ ;  /* 0x0000888093207816 */ /* 0x020fca00000000ff */
[----:B------:R-:W-:-:S07]  /*7000*/  IMAD R23, R32, R141, RZ ;  /* 0x0000008d20177224 */ /* 0x000fce00078e02ff */
.L_x_236:
[----:B------:R-:W-:Y:S05]  /*7010*/  BSYNC B1 ;  /* 0x0000000000017941 */ /* 0x000fea0003800000 */
.L_x_235:
[----:B0-----:R-:W-:Y:S01]  /*7020*/  @!P5 IMAD R33, R36, R140, R23 ;  /* 0x0000008c2421d224 */ /* 0x001fe200078e0217 */
[----:B------:R-:W-:Y:S04]  /*7030*/  BSSY B1, `(.L_x_237) ;  /* 0x0000006000017945 */ /* 0x000fe80003800000 */
[----:B------:R0:W-:Y:S01]  /*7040*/  @!P5 STG.E.U8 desc[UR44][R4.64+0x68], R33 ;  /* 0x000068210400d986 */ /* 0x0001e2000c10112c */
[----:B------:R-:W-:Y:S05]  /*7050*/  @P3 BRA `(.L_x_238) ;  /* 0x00000000000c3947 */ /* 0x000fea0003800000 */
[----:B------:R-:W5:Y:S02]  /*7060*/  LDG.E.U8 R147, desc[UR44][R12.64+0x69] ;  /* 0x0000692c0c937981 */ /* 0x000f64000c1e1100 */
[----:B-----5:R-:W-:-:S05]  /*7070*/  PRMT R32, R147, 0x8880, RZ ;  /* 0x0000888093207816 */ /* 0x020fca00000000ff */
[----:B------:R-:W-:-:S07]  /*7080*/  IMAD R23, R32, R141, RZ ;  /* 0x0000008d20177224 */ /* 0x000fce00078e02ff */
.L_x_238:
[----:B------:R-:W-:Y:S05]  /*7090*/  BSYNC B1 ;  /* 0x0000000000017941 */ /* 0x000fea0003800000 */
.L_x_237:
[----:B------:R-:W-:Y:S01]  /*70a0*/  ISETP.LT.OR P4, PT, R3, 0x69, !P0 ;  /* 0x000000690300780c */ /* 0x000fe20004781670 */
[----:B------:R-:W-:Y:S01]  /*70b0*/  @!P3 IMAD R37, R37, R140, R23 ;  /* 0x0000008c2525b224 */ /* 0x000fe200078e0217 */
[----:B------:R-:W-:Y:S01]  /*70c0*/  BSSY B1, `(.L_x_239) ;  /* 0x0000009000017945 */ /* 0x000fe20003800000 */
[C---:B------:R-:W-:Y:S02]  /*70d0*/  ISETP.LT.OR P0, PT, R3.reuse, 0x6a, !P0 ;  /* 0x0000006a0300780c */ /* 0x040fe40004701670 */
[C---:B------:R-:W-:Y:S01]  /*70e0*/  ISETP.LT.OR P5, PT, R3.reuse, 0x61, !P1 ;  /* 0x000000610300780c */ /* 0x040fe20004fa1670 */
[----:B------:R0:W-:Y:S01]  /*70f0*/  @!P3 STG.E.U8 desc[UR44][R4.64+0x69], R37 ;  /* 0x000069250400b986 */ /* 0x0001e2000c10112c */
[----:B------:R-:W-:-:S06]  /*7100*/  ISETP.LT.OR P3, PT, R3, 0x62, !P1 ;  /* 0x000000620300780c */ /* 0x000fcc0004f61670 */
[----:B------:R-:W-:Y:S07]  /*7110*/  @P4 BRA `(.L_x_240) ;  /* 0x00000000000c4947 */ /* 0x000fee0003800000 */
[----:B------:R-:W0:Y:S02]  /*7120*/  LDG.E.U8 R147, desc[UR44][R14.64+0x68] ;  /* 0x0000682c0e937981 */ /* 0x000e24000c1e1100 */
[----:B01----:R-:W-:-:S05]  /*7130*/  PRMT R4, R147, 0x8880, RZ ;  /* 0x0000888093047816 */ /* 0x003fca00000000ff */
[----:B------:R-:W-:-:S07]  /*7140*/  IMAD R23, R4, R141, RZ ;  /* 0x0000008d04177224 */ /* 0x000fce00078e02ff */
.L_x_240:
[----:B------:R-:W-:Y:S05]  /*7150*/  BSYNC B1 ;  /* 0x0000000000017941 */ /* 0x000fea0003800000 */
.L_x_239:
[----:B01----:R-:W-:Y:S01]  /*7160*/  @!P4 IMAD R5, R38, R140, R23 ;  /* 0x0000008c2605c224 */ /* 0x003fe200078e0217 */
[----:B------:R-:W-:Y:S04]  /*7170*/  BSSY B1, `(.L_x_241) ;  /* 0x0000006000017945 */ /* 0x000fe80003800000 */
[----:B------:R0:W-:Y:S01]  /*7180*/  @!P4 STG.E.U8 desc[UR44][R6.64+0x68], R5 ;  /* 0x000068050600c986 */ /* 0x0001e2000c10112c */
[----:B------:R-:W-:Y:S05]  /*7190*/  @P0 BRA `(.L_x_242) ;  /* 0x00000000000c0947 */ /* 0x000fea0003800000 */
[----:B------:R-:W5:Y:S02]  /*71a0*/  LDG.E.U8 R147, desc[UR44][R14.64+0x69] ;  /* 0x0000692c0e937981 */ /* 0x000f64000c1e1100 */
[----:B-----5:R-:W-:-:S05]  /*71b0*/  PRMT R4, R147, 0x8880, RZ ;  /* 0x0000888093047816 */ /* 0x020fca00000000ff */
[----:B------:R-:W-:-:S07]  /*71c0*/  IMAD R23, R4, R141, RZ ;  /* 0x0000008d04177224 */ /* 0x000fce00078e02ff */
.L_x_242:
[----:B------:R-:W-:Y:S05]  /*71d0*/  BSYNC B1 ;  /* 0x0000000000017941 */ /* 0x000fea0003800000 */
.L_x_241:
[----:B------:R-:W-:Y:S01]  /*71e0*/  @!P0 IMAD R39, R39, R140, R23 ;  /* 0x0000008c27278224 */ /* 0x000fe200078e0217 */
[----:B------:R-:W-:Y:S04]  /*71f0*/  BSSY B1, `(.L_x_243) ;  /* 0x0000006000017945 */ /* 0x000fe80003800000 */
[----:B------:R1:W-:Y:S01]  /*7200*/  @!P0 STG.E.U8 desc[UR44][R6.64+0x69], R39 ;  /* 0x0000692706008986 */ /* 0x0003e2000c10112c */
[----:B------:R-:W-:Y:S05]  /*7210*/  @P5 BRA `(.L_x_244) ;  /* 0x00000000000c5947 */ /* 0x000fea0003800000 */
[----:B------:R-:W5:Y:S02]  /*7220*/  LDG.E.U8 R147, desc[UR44][R20.64+0x60] ;  /* 0x0000602c14937981 */ /* 0x000f64000c1e1100 */
[----:B-----5:R-:W-:-:S05]  /*7230*/  PRMT R4, R147, 0x8880, RZ ;  /* 0x0000888093047816 */ /* 0x020fca00000000ff */
[----:B------:R-:W-:-:S07]  /*7240*/  IMAD R23, R4, R141, RZ ;  /* 0x0000008d04177224 */ /* 0x000fce00078e02ff */
.L_x_244:
[----:B------:R-:W-:Y:S05]  /*7250*/  BSYNC B1 ;  /* 0x0000000000017941 */ /* 0x000fea0003800000 */
.L_x_243:
[----:B0-----:R-:W-:Y:S01]  /*7260*/  @!P5 IMAD R5, R24, R140, R23 ;  /* 0x0000008c1805d224 */ /* 0x001fe200078e0217 */
[----:B------:R-:W-:Y:S04]  /*7270*/  BSSY B1, `(.L_x_245) ;  /* 0x0000006000017945 */ /* 0x000fe80003800000 */
[----:B------:R0:W-:Y:S01]  /*7280*/  @!P5 STG.E.U8 desc[UR44][R10.64+0x60], R5 ;  /* 0x000060050a00d986 */ /* 0x0001e2000c10112c */
[----:B------:R-:W-:Y:S05]  /*7290*/  @P3 BRA `(.L_x_246) ;  /* 0x00000000000c3947 */ /* 0x000fea0003800000 */
[----:B------:R-:W5:Y:S02]  /*72a0*/  LDG.E.U8 R147, desc[UR44][R20.64+0x61] ;  /* 0x0000612c14937981 */ /* 0x000f64000c1e1100 */
[----:B-----5:R-:W-:-:S05]  /*72b0*/  PRMT R4, R147, 0x8880, RZ ;  /* 0x0000888093047816 */ /* 0x020fca00000000ff */
[----:B------:R-:W-:-:S07]  /*72c0*/  IMAD R23, R4, R141, RZ ;  /* 0x0000008d04177224 */ /* 0x000fce00078e02ff */
.L_x_246:
[----:B------:R-:W-:Y:S05]  /*72d0*/  BSYNC B1 ;  /* 0x0000000000017941 */ /* 0x000fea0003800000 */
.L_x_245:
[----:B------:R-:W-:Y:S01]  /*72e0*/  ISETP.LT.OR P4, PT, R3, 0x61, !P2 ;  /* 0x000000610300780c */ /* 0x000fe20005781670 */
[----:B------:R-:W-:Y:S01]  /*72f0*/  @!P3 IMAD R25, R25, R140, R23 ;  /* 0x0000008c1919b224 */ /* 0x000fe200078e0217 */
[----:B------:R-:W-:Y:S01]  /*7300*/  BSSY B1, `(.L_x_247) ;  /* 0x000000a000017945 */ /* 0x000fe20003800000 */
[C---:B------:R-:W-:Y:S02]  /*7310*/  ISETP.LT.OR P0, PT, R3.reuse, 0x62, !P2 ;  /* 0x000000620300780c */ /* 0x040fe40005701670 */
[C---:B------:R-:W-:Y:S01]  /*7320*/  ISETP.LT.OR P5, PT, R3.reuse, 0x69, !P2 ;  /* 0x000000690300780c */ /* 0x040fe200057a1670 */
[----:B------:R0:W-:Y:S01]  /*7330*/  @!P3 STG.E.U8 desc[UR44][R10.64+0x61], R25 ;  /* 0x000061190a00b986 */ /* 0x0001e2000c10112c */
[C---:B------:R-:W-:Y:S02]  /*7340*/  ISETP.LT.OR P3, PT, R3.reuse, 0x69, !P1 ;  /* 0x000000690300780c */ /* 0x040fe40004f61670 */
[----:B------:R-:W-:-:S04]  /*7350*/  ISETP.LT.OR P1, PT, R3, 0x6a, !P1 ;  /* 0x0000006a0300780c */ /* 0x000fc80004f21670 */
[----:B------:R-:W-:Y:S09]  /*7360*/  @P4 BRA `(.L_x_248) ;  /* 0x00000000000c4947 */ /* 0x000ff20003800000 */
[----:B------:R-:W5:Y:S02]  /*7370*/  LDG.E.U8 R147, desc[UR44][R128.64+0x60] ;  /* 0x0000602c80937981 */ /* 0x000f64000c1e1100 */
[----:B-----5:R-:W-:-:S05]  /*7380*/  PRMT R4, R147, 0x8880, RZ ;  /* 0x0000888093047816 */ /* 0x020fca00000000ff */
[----:B------:R-:W-:-:S07]  /*7390*/  IMAD R23, R4, R141, RZ ;  /* 0x0000008d04177224 */ /* 0x000fce00078e02ff */
.L_x_248:
[----:B------:R-:W-:Y:S05]  /*73a0*/  BSYNC B1 ;  /* 0x0000000000017941 */ /* 0x000fea0003800000 */
.L_x_247:
[----:B0-----:R-:W-:Y:S01]  /*73b0*/  @!P4 IMAD R5, R26, R140, R23 ;  /* 0x0000008c1a05c224 */ /* 0x001fe200078e0217 */
[----:B------:R-:W-:Y:S04]  /*73c0*/  BSSY B1, `(.L_x_249) ;  /* 0x0000006000017945 */ /* 0x000fe80003800000 */
[----:B------:R0:W-:Y:S01]  /*73d0*/  @!P4 STG.E.U8 desc[UR44][R8.64+0x60], R5 ;  /* 0x000060050800c986 */ /* 0x0001e2000c10112c */
[----:B------:R-:W-:Y:S05]  /*73e0*/  @P0 BRA `(.L_x_250) ;  /* 0x00000000000c0947 */ /* 0x000fea0003800000 */
[----:B------:R-:W5:Y:S02]  /*73f0*/  LDG.E.U8 R147, desc[UR44][R128.64+0x61] ;  /* 0x0000612c80937981 */ /* 0x000f64000c1e1100 */
[----:B-----5:R-:W-:-:S05]  /*7400*/  PRMT R4, R147, 0x8880, RZ ;  /* 0x0000888093047816 */ /* 0x020fca00000000ff */
[----:B------:R-:W-:-:S07]  /*7410*/  IMAD R23, R4, R141, RZ ;  /* 0x0000008d04177224 */ /* 0x000fce00078e02ff */
.L_x_250:
[----:B------:R-:W-:Y:S05]  /*7420*/  BSYNC B1 ;  /* 0x0000000000017941 */ /* 0x000fea0003800000 */
.L_x_249:
[----:B------:R-:W-:Y:S01]  /*7430*/  @!P0 IMAD R27, R27, R140, R23 ;  /* 0x0000008c1b1b8224 */ /* 0x000fe200078e0217 */
[----:B------:R-:W-:Y:S04]  /*7440*/  BSSY B1, `(.L_x_251) ;  /* 0x0000006000017945 */ /* 0x000fe80003800000 */
[----:B------:R0:W-:Y:S01]  /*7450*/  @!P0 STG.E.U8 desc[UR44][R8.64+0x61], R27 ;  /* 0x0000611b08008986 */ /* 0x0001e2000c10112c */
[----:B------:R-:W-:Y:S05]  /*7460*/  @P3 BRA `(.L_x_252) ;  /* 0x00000000000c3947 */ /* 0x000fea0003800000 */
[----:B------:R-:W5:Y:S02]  /*7470*/  LDG.E.U8 R147, desc[UR44][R20.64+0x68] ;  /* 0x0000682c14937981 */ /* 0x000f64000c1e1100 */
[----:B-----5:R-:W-:-:S05]  /*7480*/  PRMT R4, R147, 0x8880, RZ ;  /* 0x0000888093047816 */ /* 0x020fca00000000ff */
[----:B------:R-:W-:-:S07]  /*7490*/  IMAD R23, R4, R141, RZ ;  /* 0x0000008d04177224 */ /* 0x000fce00078e02ff */
.L_x_252:
[----:B------:R-:W-:Y:S05]  /*74a0*/  BSYNC B1 ;  /* 0x0000000000017941 */ /* 0x000fea0003800000 */
.L_x_251:
[----:B0-----:R-:W-:Y:S01]  /*74b0*/  @!P3 IMAD R5, R28, R140, R23 ;  /* 0x0000008c1c05b224 */ /* 0x001fe200078e0217 */
[----:B------:R-:W-:Y:S04]  /*74c0*/  BSSY B1, `(.L_x_253) ;  /* 0x0000006000017945 */ /* 0x000fe80003800000 */
[----:B------:R0:W-:Y:S01]  /*74d0*/  @!P3 STG.E.U8 desc[UR44][R10.64+0x68], R5 ;  /* 0x000068050a00b986 */ /* 0x0001e2000c10112c */
[----:B------:R-:W-:Y:S05]  /*74e0*/  @P1 BRA `(.L_x_254) ;  /* 0x00000000000c1947 */ /* 0x000fea0003800000 */
[----:B------:R-:W5:Y:S02]  /*74f0*/  LDG.E.U8 R147, desc[UR44][R20.64+0x69] ;  /* 0x0000692c14937981 */ /* 0x000f64000c1e1100 */
[----:B-----5:R-:W-:-:S05]  /*7500*/  PRMT R4, R147, 0x8880, RZ ;  /* 0x0000888093047816 */ /* 0x020fca00000000ff */
[----:B------:R-:W-:-:S07]  /*7510*/  IMAD R23, R4, R141, RZ ;  /* 0x0000008d04177224 */ /* 0x000fce00078e02ff */
.L_x_254:
[----:B------:R-:W-:Y:S05]  /*7520*/  BSYNC B1 ;  /* 0x0000000000017941 */ /* 0x000fea0003800000 */
.L_x_253:
[----:B------:R-:W-:Y:S01]  /*7530*/  @!P1 IMAD R29, R29, R140, R23 ;  /* 0x0000008c1d1d9224 */ /* 0x000fe200078e0217 */
[----:B------:R-:W-:Y:S04]  /*7540*/  BSSY B1, `(.L_x_255) ;  /* 0x0000006000017945 */ /* 0x000fe80003800000 */
[----:B------:R0:W-:Y:S01]  /*7550*/  @!P1 STG.E.U8 desc[UR44][R10.64+0x69], R29 ;  /* 0x0000691d0a009986 */ /* 0x0001e2000c10112c */
[----:B------:R-:W-:Y:S05]  /*7560*/  @P5 BRA `(.L_x_256) ;  /* 0x00000000000c5947 */ /* 0x000fea0003800000 */
[----:B------:R-:W5:Y:S02]  /*7570*/  LDG.E.U8 R147, desc[UR44][R128.64+0x68] ;  /* 0x0000682c80937981 */ /* 0x000f64000c1e1100 */
[----:B-----5:R-:W-:-:S05]  /*7580*/  PRMT R4, R147, 0x8880, RZ ;  /* 0x0000888093047816 */ /* 0x020fca00000000ff */
[----:B------:R-:W-:-:S07]  /*7590*/  IMAD R23, R4, R141, RZ ;  /* 0x0000008d04177224 */ /* 0x000fce00078e02ff */
.L_x_256:
[----:B------:R-:W-:Y:S05]  /*75a0*/  BSYNC B1 ;  /* 0x0000000000017941 */ /* 0x000fea0003800000 */
.L_x_255:
[----:B0-----:R-:W-:Y:S01]  /*75b0*/  @!P5 IMAD R5, R30, R140, R23 ;  /* 0x0000008c1e05d224 */ /* 0x001fe200078e0217 */
[----:B------:R-:W-:Y:S01]  /*75c0*/  ISETP.LT.OR P2, PT, R3, 0x6a, !P2 ;  /* 0x0000006a0300780c */ /* 0x000fe20005741670 */
[----:B------:R-:W-:Y:S03]  /*75d0*/  BSSY B1, `(.L_x_257) ;  /* 0x0000006000017945 */ /* 0x000fe60003800000 */
[----:B------:R0:W-:Y:S09]  /*75e0*/  @!P5 STG.E.U8 desc[UR44][R8.64+0x68], R5 ;  /* 0x000068050800d986 */ /* 0x0001f2000c10112c */
[----:B------:R-:W-:Y:S05]  /*75f0*/  @P2 BRA `(.L_x_258) ;  /* 0x00000000000c2947 */ /* 0x000fea0003800000 */
[----:B------:R-:W5:Y:S02]  /*7600*/  LDG.E.U8 R147, desc[UR44][R128.64+0x69] ;  /* 0x0000692c80937981 */ /* 0x000f64000c1e1100 */
[----:B-----5:R-:W-:-:S05]  /*7610*/  PRMT R4, R147, 0x8880, RZ ;  /* 0x0000888093047816 */ /* 0x020fca00000000ff */
[----:B------:R-:W-:-:S07]  /*7620*/  IMAD R23, R4, R141, RZ ;  /* 0x0000008d04177224 */ /* 0x000fce00078e02ff */
.L_x_258:
[----:B------:R-:W-:Y:S05]  /*7630*/  BSYNC B1 ;  /* 0x0000000000017941 */ /* 0x000fea0003800000 */
.L_x_257:
[----:B------:R-:W-:Y:S01]  /*7640*/  IMAD R23, R31, R140, R23 ;  /* 0x0000008c1f177224 */ /* 0x000fe200078e0217 */
[----:B------:R-:W-:Y:S06]  /*7650*/  @P2 BRA `(.L_x_259) ;  /* 0x0000001400582947 */ /* 0x000fec0003800000 */
[----:B------:R0:W-:Y:S01]  /*7660*/  STG.E.U8 desc[UR44][R8.64+0x69], R23 ;  /* 0x0000691708007986 */ /* 0x0001e2000c10112c */
[----:B------:R-:W-:Y:S05]  /*7670*/  BRA `(.L_x_259) ;  /* 0x0000001400507947 */ /* 0x000fea0003800000 */
.L_x_34:
[C---:B------:R-:W-:Y:S02]  /*7680*/  ISETP.GE.AND P2, PT, R156.reuse, 0x1, PT ;  /* 0x000000019c00780c */ /* 0x040fe40003f46270 */
[----:B------:R-:W-:Y:S02]  /*7690*/  ISETP.GE.AND P3, PT, R156, 0x9, PT ;  /* 0x000000099c00780c */ /* 0x000fe40003f66270 */
[C---:B------:R-:W-:Y:S02]  /*76a0*/  ISETP.LT.OR P4, PT, R3.reuse, 0x1, !P2 ;  /* 0x000000010300780c */ /* 0x040fe40005781670 */
[C---:B------:R-:W-:Y:S02]  /*76b0*/  ISETP.LT.OR P5, PT, R3.reuse, 0x2, !P2 ;  /* 0x000000020300780c */ /* 0x040fe400057a1670 */
[C---:B------:R-:W-:Y:S02]  /*76c0*/  ISETP.LT.OR P0, PT, R3.reuse, 0x1, !P3 ;  /* 0x000000010300780c */ /* 0x040fe40005f01670 */
[----:B------:R-:W-:-:S07]  /*76d0*/  ISETP.LT.OR P1, PT, R3, 0x2, !P3 ;  /* 0x000000020300780c */ /* 0x000fce0005f21670 */
[-C--:B------:R-:W-:Y:S02]  /*76e0*/  @!P4 IMAD R13, R128, R140.reuse, RZ ;  /* 0x0000008c800dc224 */ /* 0x080fe400078e02ff */
[-C--:B------:R-:W-:Y:S02]  /*76f0*/  @!P5 IMAD R129, R129, R140.reuse, RZ ;  /* 0x0000008c8181d224 */ /* 0x080fe400078e02ff */
[-C--:B------:R-:W-:Y:S01]  /*7700*/  @!P0 IMAD R15, R130, R140.reuse, RZ ;  /* 0x0000008c820f8224 */ /* 0x080fe200078e02ff */
[----:B------:R0:W-:Y:S01]  /*7710*/  @!P4 STG.E.U8 desc[UR44][R4.64], R13 ;  /* 0x0000000d0400c986 */ /* 0x0001e2000c10112c */
[----:B------:R-:W-:Y:S01]  /*7720*/  ISETP.LT.OR P4, PT, R3, 0x9, !P2 ;  /* 0x000000090300780c */ /* 0x000fe20005781670 */
[----:B------:R-:W-:Y:S02]  /*7730*/  @!P1 IMAD R131, R131, R140, RZ ;  /* 0x0000008c83839224 */ /* 0x000fe400078e02ff */
[----:B------:R-:W-:Y:S01]  /*7740*/  @!P5 STG.E.U8 desc[UR44][R4.64+0x1], R129 ;  /* 0x000001810400d986 */ /* 0x000fe2000c10112c */
[----:B------:R-:W-:-:S03]  /*7750*/  ISETP.LT.OR P5, PT, R3, 0xa, !P2 ;  /* 0x0000000a0300780c */ /* 0x000fc600057a1670 */
[----:B------:R1:W-:Y:S01]  /*7760*/  @!P0 STG.E.U8 desc[UR44][R6.64], R15 ;  /* 0x0000000f06008986 */ /* 0x0003e2000c10112c */
[----:B------:R-:W-:-:S03]  /*7770*/  ISETP.LT.OR P0, PT, R3, 0x9, !P3 ;  /* 0x000000090300780c */ /* 0x000fc60005f01670 */
[----:B------:R-:W-:Y:S01]  /*7780*/  @!P1 STG.E.U8 desc[UR44][R6.64+0x1], R131 ;  /* 0x0000018306009986 */ /* 0x000fe2000c10112c */
[----:B------:R-:W-:Y:S01]  /*7790*/  ISETP.GE.AND P1, PT, R156, 0x81, PT ;  /* 0x000000819c00780c */ /* 0x000fe20003f26270 */
[----:B------:R-:W-:-:S04]  /*77a0*/  @!P4 IMAD R21, R132, R140, RZ ;  /* 0x0000008c8415c224 */ /* 0x000fc800078e02ff */
[-C--:B------:R-:W-:Y:S01]  /*77b0*/  @!P5 IMAD R133, R133, R140.reuse, RZ ;  /* 0x0000008c8585d224 */ /* 0x080fe200078e02ff */
[----:B------:R2:W-:Y:S01]  /*77c0*/  @!P4 STG.E.U8 desc[UR44][R4.64+0x8], R21 ;  /* 0x000008150400c986 */ /* 0x0005e2000c10112c */
[C---:B------:R-:W-:Y:S02]  /*77d0*/  ISETP.LT.OR P4, PT, R3.reuse, 0xa, !P3 ;  /* 0x0000000a0300780c */ /* 0x040fe40005f81670 */
[----:B0-----:R-:W-:Y:S01]  /*77e0*/  @!P0 IMAD R13, R134, R140, RZ ;  /* 0x0000008c860d8224 */ /* 0x001fe200078e02ff */
[----:B------:R-:W-:Y:S01]  /*77f0*/  @!P5 STG.E.U8 desc[UR44][R4.64+0x9], R133 ;  /* 0x000009850400d986 */ /* 0x000fe2000c10112c */
[----:B------:R-:W-:-:S03]  /*7800*/  ISETP.LT.OR P5, PT, R3, 0x1, !P1 ;  /* 0x000000010300780c */ /* 0x000fc60004fa1670 */
[----:B------:R0:W-:Y:S01]  /*7810*/  @!P0 STG.E.U8 desc[UR44][R6.64+0x8], R13 ;  /* 0x0000080d06008986 */ /* 0x0001e2000c10112c */
[----:B------:R-:W-:-:S05]  /*7820*/  ISETP.GE.AND P0, PT, R156, 0x89, PT ;  /* 0x000000899c00780c */ /* 0x000fca0003f06270 */
[----:B------:R-:W-:-:S04]  /*7830*/  @!P4 IMAD R135, R135, R140, RZ ;  /* 0x0000008c8787c224 */ /* 0x000fc800078e02ff */
[----:B-1----:R-:W-:Y:S01]  /*7840*/  @!P5 IMAD R15, R120, R140, RZ ;  /* 0x0000008c780fd224 */ /* 0x002fe200078e02ff */
[----:B------:R-:W-:Y:S01]  /*7850*/  @!P4 STG.E.U8 desc[UR44][R6.64+0x9], R135 ;  /* 0x000009870600c986 */ /* 0x000fe2000c10112c */
[----:B------:R-:W-:-:S03]  /*7860*/  ISETP.LT.OR P4, PT, R3, 0x2, !P1 ;  /* 0x000000020300780c */ /* 0x000fc60004f81670 */
[----:B------:R1:W-:Y:S01]  /*7870*/  @!P5 STG.E.U8 desc[UR44][R10.64], R15 ;  /* 0x0000000f0a00d986 */ /* 0x0003e2000c10112c */
[----:B------:R-:W-:-:S09]  /*7880*/  ISETP.LT.OR P5, PT, R3, 0x1, !P0 ;  /* 0x000000010300780c */ /* 0x000fd200047a1670 */
[----:B------:R-:W-:-:S04]  /*7890*/  @!P4 IMAD R121, R121, R140, RZ ;  /* 0x0000008c7979c224 */ /* 0x000fc800078e02ff */
[----:B--2---:R-:W-:Y:S01]  /*78a0*/  @!P5 IMAD R21, R122, R140, RZ ;  /* 0x0000008c7a15d224 */ /* 0x004fe200078e02ff */
[----:B------:R-:W-:Y:S01]  /*78b0*/  @!P4 STG.E.U8 desc[UR44][R10.64+0x1], R121 ;  /* 0x000001790a00c986 */ /* 0x000fe2000c10112c */
[----:B------:R-:W-:-:S03]  /*78c0*/  ISETP.LT.OR P4, PT, R3, 0x2, !P0 ;  /* 0x000000020300780c */ /* 0x000fc60004781670 */
[----:B------:R2:W-:Y:S01]  /*78d0*/  @!P5 STG.E.U8 desc[UR44][R8.64], R21 ;  /* 0x000000150800d986 */ /* 0x0005e2000c10112c */
[----:B------:R-:W-:-:S09]  /*78e0*/  ISETP.LT.OR P5, PT, R3, 0x9, !P1 ;  /* 0x000000090300780c */ /* 0x000fd20004fa1670 */
[----:B------:R-:W-:-:S04]  /*78f0*/  @!P4 IMAD R123, R123, R140, RZ ;  /* 0x0000008c7b7bc224 */ /* 0x000fc800078e02ff */
[----:B0-----:R-:W-:Y:S01]  /*7900*/  @!P5 IMAD R13, R124, R140, RZ ;  /* 0x0000008c7c0dd224 */ /* 0x001fe200078e02ff */
[----:B------:R-:W-:Y:S01]  /*7910*/  @!P4 STG.E.U8 desc[UR44][R8.64+0x1], R123 ;  /* 0x0000017b0800c986 */ /* 0x000fe2000c10112c */
[----:B------:R-:W-:-:S03]  /*7920*/  ISETP.LT.OR P4, PT, R3, 0xa, !P1 ;  /* 0x0000000a0300780c */ /* 0x000fc60004f81670 */
[----:B------:R0:W-:Y:S01]  /*7930*/  @!P5 STG.E.U8 desc[UR44][R10.64+0x8], R13 ;  /* 0x0000080d0a00d986 */ /* 0x0001e2000c10112c */
[----:B------:R-:W-:-:S09]  /*7940*/  ISETP.LT.OR P5, PT, R3, 0x9, !P0 ;  /* 0x000000090300780c */ /* 0x000fd200047a1670 */
        /* <DEDUP_REMOVED lines=257> */
[C---:B------:R-:W-:Y:S02]  /*8960*/  ISETP.LT.OR P5, PT, R3.reuse, 0x69, !P2 ;  /* 0x000000690300780c */ /* 0x040fe400057a1670 */
[----:B------:R-:W-:-:S07]  /*8970*/  ISETP.LT.OR P2, PT, R3, 0x6a, !P2 ;  /* 0x0000006a0300780c */ /* 0x000fce0005741670 */
[----:B------:R-:W-:-:S04]  /*8980*/  @!P4 IMAD R35, R35, R140, RZ ;  /* 0x0000008c2323c224 */ /* 0x000fc800078e02ff */
[-C--:B--2---:R-:W-:Y:S01]  /*8990*/  @!P5 IMAD R21, R36, R140.reuse, RZ ;  /* 0x0000008c2415d224 */ /* 0x084fe200078e02ff */
[----:B------:R-:W-:Y:S01]  /*89a0*/  @!P4 STG.E.U8 desc[UR44][R6.64+0x61], R35 ;  /* 0x000061230600c986 */ /* 0x000fe2000c10112c */
[----:B------:R-:W-:Y:S01]  /*89b0*/  @!P2 IMAD R37, R37, R140, RZ ;  /* 0x0000008c2525a224 */ /* 0x000fe200078e02ff */
[C---:B------:R-:W-:Y:S02]  /*89c0*/  ISETP.LT.OR P4, PT, R3.reuse, 0x69, !P3 ;  /* 0x000000690300780c */ /* 0x040fe40005f81670 */
[C---:B------:R-:W-:Y:S01]  /*89d0*/  ISETP.LT.OR P3, PT, R3.reuse, 0x6a, !P3 ;  /* 0x0000006a0300780c */ /* 0x040fe20005f61670 */
[----:B------:R-:W-:Y:S01]  /*89e0*/  @!P5 STG.E.U8 desc[UR44][R4.64+0x68], R21 ;  /* 0x000068150400d986 */ /* 0x000fe2000c10112c */
[----:B------:R-:W-:-:S03]  /*89f0*/  ISETP.LT.OR P5, PT, R3, 0x61, !P1 ;  /* 0x000000610300780c */ /* 0x000fc60004fa1670 */
[----:B------:R2:W-:Y:S01]  /*8a00*/  @!P2 STG.E.U8 desc[UR44][R4.64+0x69], R37 ;  /* 0x000069250400a986 */ /* 0x0005e2000c10112c */
[----:B------:R-:W-:-:S05]  /*8a10*/  ISETP.LT.OR P2, PT, R3, 0x62, !P1 ;  /* 0x000000620300780c */ /* 0x000fca0004f41670 */
[-C--:B0-----:R-:W-:Y:S02]  /*8a20*/  @!P4 IMAD R13, R38, R140.reuse, RZ ;  /* 0x0000008c260dc224 */ /* 0x081fe400078e02ff */
[-C--:B------:R-:W-:Y:S02]  /*8a30*/  @!P3 IMAD R39, R39, R140.reuse, RZ ;  /* 0x0000008c2727b224 */ /* 0x080fe400078e02ff */
[-C--:B-1----:R-:W-:Y:S01]  /*8a40*/  @!P5 IMAD R15, R24, R140.reuse, RZ ;  /* 0x0000008c180fd224 */ /* 0x082fe200078e02ff */
[----:B------:R-:W-:Y:S01]  /*8a50*/  @!P4 STG.E.U8 desc[UR44][R6.64+0x68], R13 ;  /* 0x0000680d0600c986 */ /* 0x000fe2000c10112c */
[----:B------:R-:W-:Y:S02]  /*8a60*/  ISETP.LT.OR P4, PT, R3, 0x62, !P0 ;  /* 0x000000620300780c */ /* 0x000fe40004781670 */
[----:B------:R-:W-:Y:S01]  /*8a70*/  @!P2 IMAD R25, R25, R140, RZ ;  /* 0x0000008c1919a224 */ /* 0x000fe200078e02ff */
[----:B------:R0:W-:Y:S01]  /*8a80*/  @!P3 STG.E.U8 desc[UR44][R6.64+0x69], R39 ;  /* 0x000069270600b986 */ /* 0x0001e2000c10112c */
[----:B------:R-:W-:-:S03]  /*8a90*/  ISETP.LT.OR P3, PT, R3, 0x61, !P0 ;  /* 0x000000610300780c */ /* 0x000fc60004761670 */
[----:B------:R1:W-:Y:S01]  /*8aa0*/  @!P2 STG.E.U8 desc[UR44][R10.64+0x61], R25 ;  /* 0x000061190a00a986 */ /* 0x0003e2000c10112c */
[C---:B------:R-:W-:Y:S02]  /*8ab0*/  ISETP.LT.OR P2, PT, R3.reuse, 0x69, !P1 ;  /* 0x000000690300780c */ /* 0x040fe40004f41670 */
[C---:B------:R-:W-:Y:S01]  /*8ac0*/  ISETP.LT.OR P1, PT, R3.reuse, 0x6a, !P1 ;  /* 0x0000006a0300780c */ /* 0x040fe20004f21670 */
[----:B------:R1:W-:Y:S01]  /*8ad0*/  @!P5 STG.E.U8 desc[UR44][R10.64+0x60], R15 ;  /* 0x0000600f0a00d986 */ /* 0x0003e2000c10112c */
[----:B------:R-:W-:Y:S01]  /*8ae0*/  ISETP.LT.OR P5, PT, R3, 0x69, !P0 ;  /* 0x000000690300780c */ /* 0x000fe200047a1670 */
[----:B------:R-:W-:Y:S01]  /*8af0*/  @!P4 IMAD R27, R27, R140, RZ ;  /* 0x0000008c1b1bc224 */ /* 0x000fe200078e02ff */
[----:B------:R-:W-:-:S03]  /*8b00*/  ISETP.LT.OR P0, PT, R3, 0x6a, !P0 ;  /* 0x0000006a0300780c */ /* 0x000fc60004701670 */
[-C--:B------:R-:W-:Y:S01]  /*8b10*/  @!P3 IMAD R3, R26, R140.reuse, RZ ;  /* 0x0000008c1a03b224 */ /* 0x080fe200078e02ff */
[----:B------:R1:W-:Y:S03]  /*8b20*/  @!P4 STG.E.U8 desc[UR44][R8.64+0x61], R27 ;  /* 0x0000611b0800c986 */ /* 0x0003e6000c10112c */
[-C--:B--2---:R-:W-:Y:S01]  /*8b30*/  @!P2 IMAD R5, R28, R140.reuse, RZ ;  /* 0x0000008c1c05a224 */ /* 0x084fe200078e02ff */
[----:B------:R1:W-:Y:S01]  /*8b40*/  @!P3 STG.E.U8 desc[UR44][R8.64+0x60], R3 ;  /* 0x000060030800b986 */ /* 0x0003e2000c10112c */
[-C--:B------:R-:W-:Y:S02]  /*8b50*/  @!P1 IMAD R29, R29, R140.reuse, RZ ;  /* 0x0000008c1d1d9224 */ /* 0x080fe400078e02ff */
[-C--:B0-----:R-:W-:Y:S01]  /*8b60*/  @!P5 IMAD R7, R30, R140.reuse, RZ ;  /* 0x0000008c1e07d224 */ /* 0x081fe200078e02ff */
[----:B------:R1:W-:Y:S01]  /*8b70*/  @!P2 STG.E.U8 desc[UR44][R10.64+0x68], R5 ;  /* 0x000068050a00a986 */ /* 0x0003e2000c10112c */
[----:B------:R-:W-:-:S03]  /*8b80*/  @!P0 IMAD R31, R31, R140, RZ ;  /* 0x0000008c1f1f8224 */ /* 0x000fc600078e02ff */
[----:B------:R1:W-:Y:S04]  /*8b90*/  @!P1 STG.E.U8 desc[UR44][R10.64+0x69], R29 ;  /* 0x0000691d0a009986 */ /* 0x0003e8000c10112c */
[----:B------:R1:W-:Y:S04]  /*8ba0*/  @!P5 STG.E.U8 desc[UR44][R8.64+0x68], R7 ;  /* 0x000068070800d986 */ /* 0x0003e8000c10112c */
[----:B------:R1:W-:Y:S02]  /*8bb0*/  @!P0 STG.E.U8 desc[UR44][R8.64+0x69], R31 ;  /* 0x0000691f08008986 */ /* 0x0003e4000c10112c */
.L_x_259:
[----:B------:R-:W-:Y:S05]  /*8bc0*/  BSYNC B0 ;  /* 0x0000000000007941 */ /* 0x000fea0003800000 */
.L_x_33:
[----:B------:R-:W-:Y:S01]  /*8bd0*/  IADD3 R16, P0, R16, UR42, RZ ;  /* 0x0000002a10107c10 */ /* 0x000fe2000ff1e0ff */
[----:B------:R-:W-:Y:S01]  /*8be0*/  ULDC.64 UR4, c[0x0][0x650] ;  /* 0x0001940000047ab9 */ /* 0x000fe20000000a00 */
[----:B-1----:R-:W-:Y:S01]  /*8bf0*/  PRMT R3, RZ, 0x7610, R3 ;  /* 0x00007610ff037816 */ /* 0x002fe20000000003 */
[----:B------:R-:W-:Y:S01]  /*8c00*/  IMAD.MOV.U32 R137, RZ, RZ, -0x1 ;  /* 0xffffffffff897424 */ /* 0x000fe200078e00ff */
[----:B------:R-:W-:Y:S01]  /*8c10*/  IADD3.X R17, R17, UR38, RZ, P0, !PT ;  /* 0x0000002611117c10 */ /* 0x000fe200087fe4ff */
[----:B0-----:R-:W-:Y:S01]  /*8c20*/  IMAD.MOV.U32 R23, RZ, RZ, -0x1 ;  /* 0xffffffffff177424 */ /* 0x001fe200078e00ff */
[----:B------:R-:W-:-:S04]  /*8c30*/  ISETP.GE.U32.AND P0, PT, R16, UR4, PT ;  /* 0x0000000410007c0c */ /* 0x000fc8000bf06070 */
[----:B------:R-:W-:-:S13]  /*8c40*/  ISETP.GE.U32.AND.EX P0, PT, R17, UR5, PT, P0 ;  /* 0x0000000511007c0c */ /* 0x000fda000bf06100 */
[----:B------:R-:W-:Y:S05]  /*8c50*/  @P0 BRA `(.L_x_260) ;  /* 0x0000000400580947 */ /* 0x000fea0003800000 */
[----:B----4-:R-:W0:Y:S01]  /*8c60*/  LDC.64 R10, c[0x0][0x628] ;  /* 0x00018a00ff0a7b82 */ /* 0x010e220000000a00 */
[----:B------:R-:W1:Y:S01]  /*8c70*/  S2R R12, SR_CTAID.X ;  /* 0x00000000000c7919 */ /* 0x000e620000002500 */
[----:B---3--:R-:W-:Y:S02]  /*8c80*/  IMAD.MOV.U32 R8, RZ, RZ, R16 ;  /* 0x000000ffff087224 */ /* 0x008fe400078e0010 */
[----:B------:R-:W-:Y:S01]  /*8c90*/  IMAD.MOV.U32 R9, RZ, RZ, R17 ;  /* 0x000000ffff097224 */ /* 0x000fe200078e0011 */
[----:B------:R-:W3:Y:S03]  /*8ca0*/  S2R R20, SR_CTAID.Y ;  /* 0x0000000000147919 */ /* 0x000ee60000002600 */
[----:B------:R-:W4:Y:S08]  /*8cb0*/  LDC R0, c[0x0][0x630] ;  /* 0x00018c00ff007b82 */ /* 0x000f300000000800 */
[----:B------:R-:W1:Y:S01]  /*8cc0*/  LDC.64 R14, c[0x0][0x620] ;  /* 0x00018800ff0e7b82 */ /* 0x000e620000000a00 */
[----:B0-----:R-:W-:-:S04]  /*8cd0*/  ISETP.NE.U32.AND P0, PT, R10, RZ, PT ;  /* 0x000000ff0a00720c */ /* 0x001fc80003f05070 */
[----:B------:R-:W-:-:S13]  /*8ce0*/  ISETP.NE.AND.EX P0, PT, R11, RZ, PT, P0 ;  /* 0x000000ff0b00720c */ /* 0x000fda0003f05300 */
[----:B-1-34-:R-:W-:Y:S05]  /*8cf0*/  @!P0 BRA `(.L_x_261) ;  /* 0x0000000000288947 */ /* 0x01afea0003800000 */
[----:B------:R-:W0:Y:S02]  /*8d00*/  LDC R3, c[0x0][0x634] ;  /* 0x00018d00ff037b82 */ /* 0x000e240000000800 */
[----:B0-----:R-:W-:-:S05]  /*8d10*/  IADD3 R3, P0, R16, R3, RZ ;  /* 0x0000000310037210 */ /* 0x001fca0007f1e0ff */
[----:B------:R-:W-:-:S04]  /*8d20*/  IMAD.X R13, RZ, RZ, R17, P0 ;  /* 0x000000ffff0d7224 */ /* 0x000fc800000e0611 */
[----:B------:R-:W-:-:S04]  /*8d30*/  IMAD.WIDE.U32 R4, R13, R10, RZ ;  /* 0x0000000a0d047225 */ /* 0x000fc800078e00ff */
[----:B--2---:R-:W-:-:S04]  /*8d40*/  IMAD.WIDE.U32 R6, P0, R3, R11, R4 ;  /* 0x0000000b03067225 */ /* 0x004fc80007800004 */
[----:B------:R-:W-:-:S04]  /*8d50*/  IMAD.WIDE.U32 R4, R3, R10, RZ ;  /* 0x0000000a03047225 */ /* 0x000fc800078e00ff */
[----:B------:R-:W-:Y:S01]  /*8d60*/  IMAD.X R9, RZ, RZ, RZ, P0 ;  /* 0x000000ffff097224 */ /* 0x000fe200000e06ff */
[----:B------:R-:W-:Y:S01]  /*8d70*/  IADD3 RZ, P0, R5, R6, RZ ;  /* 0x0000000605ff7210 */ /* 0x000fe20007f1e0ff */
[----:B------:R-:W-:-:S04]  /*8d80*/  IMAD.MOV.U32 R8, RZ, RZ, R7 ;  /* 0x000000ffff087224 */ /* 0x000fc800078e0007 */
[----:B------:R-:W-:-:S08]  /*8d90*/  IMAD.WIDE.U32.X R8, R13, R11, R8, P0 ;  /* 0x0000000b0d087225 */ /* 0x000fd000000e0408 */
.L_x_261:
[-CC-:B------:R-:W-:Y:S01]  /*8da0*/  SHF.R.U64 R23, R8, R0.reuse, R9.reuse ;  /* 0x0000000008177219 */ /* 0x180fe20000001209 */
[----:B------:R-:W0:Y:S01]  /*8db0*/  LDC.64 R28, c[0x0][0x640] ;  /* 0x00019000ff1c7b82 */ /* 0x000e220000000a00 */
[----:B------:R-:W-:Y:S01]  /*8dc0*/  SHF.R.U32.HI R0, RZ, R0, R9 ;  /* 0x00000000ff007219 */ /* 0x000fe20000011609 */
[----:B------:R-:W-:Y:S01]  /*8dd0*/  ULDC UR4, c[0x0][0x150] ;  /* 0x0000540000047ab9 */ /* 0x000fe20000000800 */
[----:B------:R-:W-:Y:S02]  /*8de0*/  IADD3 R3, P0, RZ, -R23, RZ ;  /* 0x80000017ff037210 */ /* 0x000fe40007f1e0ff */
[----:B------:R-:W-:-:S03]  /*8df0*/  I2FP.F32.U32 R8, R12 ;  /* 0x0000000c00087245 */ /* 0x000fc60000201000 */
[----:B--2---:R-:W1:Y:S01]  /*8e00*/  LDC R6, c[0x0][0x618] ;  /* 0x00018600ff067b82 */ /* 0x004e620000000800 */
[----:B------:R-:W-:Y:S02]  /*8e10*/  IMAD.X R7, RZ, RZ, ~R0, P0 ;  /* 0x000000ffff077224 */ /* 0x000fe400000e0e00 */
[----:B------:R-:W-:Y:S01]  /*8e20*/  FMUL R8, R8, UR4 ;  /* 0x0000000408087c20 */ /* 0x000fe20008400000 */
[----:B------:R-:W-:Y:S01]  /*8e30*/  IMAD.WIDE.U32 R4, R3, R14, R16 ;  /* 0x0000000e03047225 */ /* 0x000fe200078e0010 */
[----:B------:R-:W-:-:S03]  /*8e40*/  ULDC UR4, c[0x0][0x154] ;  /* 0x0000550000047ab9 */ /* 0x000fc60000000800 */
[----:B------:R-:W-:Y:S01]  /*8e50*/  IMAD R0, R7, R14, RZ ;  /* 0x0000000e07007224 */ /* 0x000fe200078e02ff */
[----:B------:R-:W2:Y:S01]  /*8e60*/  LDC R24, c[0x0][0x608] ;  /* 0x00018200ff187b82 */ /* 0x000ea20000000800 */
[----:B------:R-:W3:Y:S02]  /*8e70*/  F2I.U32.TRUNC.NTZ R8, R8 ;  /* 0x0000000800087305 */ /* 0x000ee4000020f000 */
[----:B------:R-:W-:Y:S01]  /*8e80*/  IMAD R3, R3, R15, R0 ;  /* 0x0000000f03037224 */ /* 0x000fe200078e0200 */
[----:B------:R-:W-:-:S03]  /*8e90*/  I2FP.F32.U32 R0, R20 ;  /* 0x0000001400007245 */ /* 0x000fc60000201000 */
[----:B------:R-:W-:Y:S01]  /*8ea0*/  IMAD.IADD R3, R5, 0x1, R3 ;  /* 0x0000000105037824 */ /* 0x000fe200078e0203 */
[----:B------:R-:W4:Y:S01]  /*8eb0*/  LDC R9, c[0x0][0x658] ;  /* 0x00019600ff097b82 */ /* 0x000f220000000800 */
[----:B0-----:R-:W-:-:S04]  /*8ec0*/  ISETP.NE.U32.AND P0, PT, R28, RZ, PT ;  /* 0x000000ff1c00720c */ /* 0x001fc80003f05070 */
[----:B------:R-:W-:-:S03]  /*8ed0*/  ISETP.NE.AND.EX P0, PT, R29, RZ, PT, P0 ;  /* 0x000000ff1d00720c */ /* 0x000fc60003f05300 */
[----:B------:R-:W0:Y:S01]  /*8ee0*/  LDC R7, c[0x0][0x144] ;  /* 0x00005100ff077b82 */ /* 0x000e220000000800 */
[-CC-:B-1----:R-:W-:Y:S01]  /*8ef0*/  SHF.R.U64 R10, R4, R6.reuse, R3.reuse ;  /* 0x00000006040a7219 */ /* 0x182fe20000001203 */
[----:B---3--:R-:W-:Y:S01]  /*8f00*/  IMAD.MOV R8, RZ, RZ, -R8 ;  /* 0x000000ffff087224 */ /* 0x008fe200078e0a08 */
[----:B------:R-:W-:Y:S01]  /*8f10*/  SHF.R.U32.HI R3, RZ, R6, R3 ;  /* 0x00000006ff037219 */ /* 0x000fe20000011603 */
[----:B------:R-:W-:Y:S01]  /*8f20*/  FMUL R6, R0, UR4 ;  /* 0x0000000400067c20 */ /* 0x000fe20008400000 */
[----:B------:R-:W-:-:S03]  /*8f30*/  IMAD.MOV.U32 R4, RZ, RZ, 0x1 ;  /* 0x00000001ff047424 */ /* 0x000fc600078e00ff */
[----:B------:R-:W1:Y:S01]  /*8f40*/  LDC R21, c[0x0][0x148] ;  /* 0x00005200ff157b82 */ /* 0x000e620000000800 */
[----:B------:R3:W0:Y:S01]  /*8f50*/  F2I.U32.TRUNC.NTZ R14, R6 ;  /* 0x00000006000e7305 */ /* 0x000622000020f000 */
[-CC-:B--2---:R-:W-:Y:S02]  /*8f60*/  SHF.R.U64 R13, R10, R24.reuse, R3.reuse ;  /* 0x000000180a0d7219 */ /* 0x184fe40000001203 */
[----:B------:R-:W-:-:S04]  /*8f70*/  SHF.R.U32.HI R0, RZ, R24, R3 ;  /* 0x00000018ff007219 */ /* 0x000fc80000011603 */
[----:B------:R-:W2:Y:S01]  /*8f80*/  LDC R25, c[0x0][0x600] ;  /* 0x00018000ff197b82 */ /* 0x000ea20000000800 */
[-CC-:B----4-:R-:W-:Y:S02]  /*8f90*/  SHF.R.U64 R15, R13, R9.reuse, R0.reuse ;  /* 0x000000090d0f7219 */ /* 0x190fe40000001200 */
[----:B------:R-:W-:-:S05]  /*8fa0*/  SHF.R.U32.HI R5, RZ, R9, R0 ;  /* 0x00000009ff057219 */ /* 0x000fca0000011600 */
[----:B------:R-:W4:Y:S01]  /*8fb0*/  LDC R26, c[0x0][0x648] ;  /* 0x00019200ff1a7b82 */ /* 0x000f220000000800 */
[----:B0-----:R-:W-:Y:S01]  /*8fc0*/  IMAD R27, R7, R8, R12 ;  /* 0x00000008071b7224 */ /* 0x001fe200078e020c */
[----:B------:R-:W-:Y:S01]  /*8fd0*/  SHF.L.U32 R12, R4, R9, RZ ;  /* 0x00000009040c7219 */ /* 0x000fe200000006ff */
[----:B------:R-:W-:-:S05]  /*8fe0*/  IMAD.MOV.U32 R4, RZ, RZ, R15 ;  /* 0x000000ffff047224 */ /* 0x000fca00078e000f */
[----:B------:R-:W0:Y:S08]  /*8ff0*/  LDC R30, c[0x0][0x638] ;  /* 0x00018e00ff1e7b82 */ /* 0x000e300000000800 */
[----:B------:R-:W0:Y:S01]  /*9000*/  LDC R31, c[0x0][0x610] ;  /* 0x00018400ff1f7b82 */ /* 0x000e220000000800 */
[----:B-123--:R-:W-:Y:S05]  /*9010*/  @!P0 BRA `(.L_x_262) ;  /* 0x0000000000288947 */ /* 0x00efea0003800000 */
[----:B------:R-:W1:Y:S02]  /*9020*/  LDC R0, c[0x0][0x64c] ;  /* 0x00019300ff007b82 */ /* 0x000e640000000800 */
[----:B-1----:R-:W-:-:S05]  /*9030*/  IADD3 R3, P0, R15, R0, RZ ;  /* 0x000000000f037210 */ /* 0x002fca0007f1e0ff */
        /* <DEDUP_REMOVED lines=8> */
.L_x_262:
[----:B------:R-:W-:Y:S01]  /*90c0*/  ISETP.NE.AND P0, PT, R2, 0x1, PT ;  /* 0x000000010200780c */ /* 0x000fe20003f05270 */
[----:B------:R-:W-:Y:S01]  /*90d0*/  IMAD.MOV R14, RZ, RZ, -R14 ;  /* 0x000000ffff0e7224 */ /* 0x000fe200078e0a0e */
[----:B----4-:R-:W-:Y:S01]  /*90e0*/  SHF.R.U64 R3, R4, R26, R5 ;  /* 0x0000001a04037219 */ /* 0x010fe20000001205 */
[----:B------:R-:W-:Y:S01]  /*90f0*/  VIADD R5, R25, 0xffffffff ;  /* 0xffffffff19057836 */ /* 0x000fe20000000000 */
[----:B------:R-:W-:-:S03]  /*9100*/  LOP3.LUT R0, R13, R144, RZ, 0xc0, !PT ;  /* 0x000000900d007212 */ /* 0x000fc600078ec0ff */
[----:B------:R-:W-:Y:S01]  /*9110*/  IMAD.MOV R4, RZ, RZ, -R3 ;  /* 0x000000ffff047224 */ /* 0x000fe200078e0a03 */
[----:B------:R-:W-:Y:S01]  /*9120*/  LOP3.LUT R10, R10, R5, RZ, 0xc0, !PT ;  /* 0x000000050a0a7212 */ /* 0x000fe200078ec0ff */
[----:B------:R-:W-:Y:S02]  /*9130*/  IMAD R0, R12, R3, R0 ;  /* 0x000000030c007224 */ /* 0x000fe400078e0200 */
[----:B0-----:R-:W-:Y:S02]  /*9140*/  IMAD R3, R4, R30, R15 ;  /* 0x0000001e04037224 */ /* 0x001fe400078e020f */
[----:B------:R-:W-:Y:S02]  /*9150*/  @P0 IMAD R27, R21, R14, R20 ;  /* 0x0000000e151b0224 */ /* 0x000fe400078e0214 */
[----:B------:R-:W-:Y:S02]  /*9160*/  IMAD R5, R3, R25, R10 ;  /* 0x0000001903057224 */ /* 0x000fe400078e020a */
[----:B------:R-:W-:-:S02]  /*9170*/  IMAD R0, R0, R31, R27 ;  /* 0x0000001f00007224 */ /* 0x000fc400078e021b */
[----:B------:R-:W-:-:S03]  /*9180*/  IMAD.MOV.U32 R4, RZ, RZ, 0x1 ;  /* 0x00000001ff047424 */ /* 0x000fc600078e00ff */
[----:B------:R-:W-:Y:S02]  /*9190*/  SEL R137, R5, R0, !P0 ;  /* 0x0000000005897207 */ /* 0x000fe40004000000 */
[----:B------:R-:W-:Y:S02]  /*91a0*/  PRMT R3, R4, 0x7610, R3 ;  /* 0x0000761004037816 */ /* 0x000fe40000000003 */
[----:B------:R-:W-:-:S07]  /*91b0*/  SEL R0, R0, R5, !P0 ;  /* 0x0000000500007207 */ /* 0x000fce0004000000 */
.L_x_260:
[----:B------:R-:W-:Y:S01]  /*91c0*/  LOP3.LUT P0, RZ, R3, 0xff, RZ, 0xc0, !PT ;  /* 0x000000ff03ff7812 */ /* 0x000fe2000780c0ff */
[----:B------:R-:W-:-:S12]  /*91d0*/  IMAD.MOV.U32 R136, RZ, RZ, R0 ;  /* 0x000000ffff887224 */ /* 0x000fd800078e0000 */
[----:B------:R-:W-:Y:S05]  /*91e0*/  @P0 BRA `(.L_x_263) ;  /* 0xffffff8000bc0947 */ /* 0x000fea000383ffff */
[----:B------:R-:W-:Y:S05]  /*91f0*/  EXIT ;  /* 0x000000000000794d */ /* 0x000fea0003800000 */
.L_x_8:
        /* <DEDUP_REMOVED lines=26> */
.L_x_265:
[----:B------:R-:W0:Y:S01]  /*93a0*/  LDC.64 R32, c[0x0][0x640] ;  /* 0x00019000ff207b82 */ /* 0x000e220000000a00 */
[-CC-:B------:R-:W-:Y:S01]  /*93b0*/  SHF.R.U64 R22, R14, R8.reuse, R15.reuse ;  /* 0x000000080e167219 */ /* 0x180fe2000000120f */
[----:B------:R-:W-:Y:S01]  /*93c0*/  IMAD.MOV.U32 R25, RZ, RZ, 0x1 ;  /* 0x00000001ff197424 */ /* 0x000fe200078e00ff */
[----:B------:R-:W-:Y:S02]  /*93d0*/  SHF.R.U32.HI R7, RZ, R8, R15 ;  /* 0x00000008ff077219 */ /* 0x000fe4000001160f */
[----:B------:R-:W-:-:S03]  /*93e0*/  IADD3 R13, P0, RZ, -R22, RZ ;  /* 0x80000016ff0d7210 */ /* 0x000fc60007f1e0ff */
[----:B------:R-:W1:Y:S02]  /*93f0*/  LDC R12, c[0x0][0x618] ;  /* 0x00018600ff0c7b82 */ /* 0x000e640000000800 */
[----:B------:R-:W-:Y:S02]  /*9400*/  IMAD.X R7, RZ, RZ, ~R7, P0 ;  /* 0x000000ffff077224 */ /* 0x000fe400000e0e07 */
[----:B------:R-:W-:-:S04]  /*9410*/  IMAD.WIDE.U32 R10, R13, R26, R16 ;  /* 0x0000001a0d0a7225 */ /* 0x000fc800078e0010 */
[----:B------:R-:W2:Y:S01]  /*9420*/  LDC R14, c[0x0][0x608] ;  /* 0x00018200ff0e7b82 */ /* 0x000ea20000000800 */
[----:B------:R-:W-:-:S04]  /*9430*/  IMAD R8, R7, R26, RZ ;  /* 0x0000001a07087224 */ /* 0x000fc800078e02ff */
[----:B------:R-:W-:-:S03]  /*9440*/  IMAD R7, R13, R27, R8 ;  /* 0x0000001b0d077224 */ /* 0x000fc600078e0208 */
[----:B------:R-:W3:Y:S01]  /*9450*/  LDC R30, c[0x0][0x658] ;  /* 0x00019600ff1e7b82 */ /* 0x000ee20000000800 */
[----:B------:R-:W-:Y:S01]  /*9460*/  IMAD.IADD R7, R11, 0x1, R7 ;  /* 0x000000010b077824 */ /* 0x000fe200078e0207 */
[----:B0-----:R-:W-:Y:S01]  /*9470*/  ISETP.NE.U32.AND P0, PT, R32, RZ, PT ;  /* 0x000000ff2000720c */ /* 0x001fe20003f05070 */
[----:B------:R-:W-:-:S03]  /*9480*/  IMAD.MOV.U32 R11, RZ, RZ, -0x1 ;  /* 0xffffffffff0b7424 */ /* 0x000fc600078e00ff */
        /* <DEDUP_REMOVED lines=8> */
[-C--:B---3--:R-:W-:Y:S02]  /*9510*/  SHF.L.U32 R10, R11, R30.reuse, RZ ;  /* 0x0000001e0b0a7219 */ /* 0x088fe400000006ff */
[--C-:B------:R-:W-:Y:S02]  /*9520*/  SHF.R.U64 R28, R26, R30, R7.reuse ;  /* 0x0000001e1a1c7219 */ /* 0x100fe40000001207 */
[----:B------:R-:W-:Y:S02]  /*9530*/  LOP3.LUT R27, RZ, R10, RZ, 0x33, !PT ;  /* 0x0000000aff1b7212 */ /* 0x000fe400078e33ff */
[----:B------:R-:W-:Y:S01]  /*9540*/  SHF.R.U32.HI R11, RZ, R30, R7 ;  /* 0x0000001eff0b7219 */ /* 0x000fe20000011607 */
[----:B------:R-:W3:Y:S01]  /*9550*/  LDC R29, c[0x0][0x610] ;  /* 0x00018400ff1d7b82 */ /* 0x000ee20000000800 */
[----:B------:R-:W-:Y:S01]  /*9560*/  IMAD.MOV.U32 R10, RZ, RZ, R28 ;  /* 0x000000ffff0a7224 */ /* 0x000fe200078e001c */
[----:B------:R-:W-:Y:S06]  /*9570*/  @!P0 BRA `(.L_x_266) ;  /* 0x0000000000288947 */ /* 0x000fec0003800000 */
        /* <DEDUP_REMOVED lines=10> */
.L_x_266:
[----:B------:R-:W-:Y:S02]  /*9620*/  ISETP.NE.AND P0, PT, R2, 0x1, PT ;  /* 0x000000010200780c */ /* 0x000fe40003f05270 */
[----:B-1----:R-:W-:Y:S01]  /*9630*/  SHF.R.U64 R8, R10, R8, R11 ;  /* 0x000000080a087219 */ /* 0x002fe2000000120b */
[----:B0-----:R-:W-:Y:S01]  /*9640*/  VIADD R11, R21, 0xffffffff ;  /* 0xffffffff150b7836 */ /* 0x001fe20000000000 */
[----:B------:R-:W-:Y:S02]  /*9650*/  SHF.L.U32 R25, R25, R30, RZ ;  /* 0x0000001e19197219 */ /* 0x000fe400000006ff */
[----:B------:R-:W-:Y:S01]  /*9660*/  LOP3.LUT R5, R26, R27, RZ, 0xc0, !PT ;  /* 0x0000001b1a057212 */ /* 0x000fe200078ec0ff */
[----:B------:R-:W-:-:S04]  /*9670*/  IMAD.MOV R7, RZ, RZ, -R8 ;  /* 0x000000ffff077224 */ /* 0x000fc800078e0a08 */
[----:B------:R-:W-:Y:S02]  /*9680*/  IMAD R5, R25, R8, R5 ;  /* 0x0000000819057224 */ /* 0x000fe400078e0205 */
[----:B------:R-:W-:Y:S01]  /*9690*/  @P0 IMAD R6, R9, R24, R4 ;  /* 0x0000001809060224 */ /* 0x000fe200078e0204 */
[----:B------:R-:W-:Y:S01]  /*96a0*/  LOP3.LUT R9, R20, R11, RZ, 0xc0, !PT ;  /* 0x0000000b14097212 */ /* 0x000fe200078ec0ff */
[----:B--2---:R-:W-:Y:S02]  /*96b0*/  IMAD R4, R7, R23, R28 ;  /* 0x0000001707047224 */ /* 0x004fe400078e021c */
[----:B---3--:R-:W-:Y:S02]  /*96c0*/  IMAD R6, R5, R29, R6 ;  /* 0x0000001d05067224 */ /* 0x008fe400078e0206 */
[----:B------:R-:W-:Y:S02]  /*96d0*/  IMAD R5, R4, R21, R9 ;  /* 0x0000001504057224 */ /* 0x000fe400078e0209 */
[----:B------:R-:W-:-:S02]  /*96e0*/  IMAD.MOV.U32 R8, RZ, RZ, 0x1 ;  /* 0x00000001ff087424 */ /* 0x000fc400078e00ff */
[----:B------:R-:W-:Y:S01]  /*96f0*/  IMAD.MOV.U32 R7, RZ, RZ, R22 ;  /* 0x000000ffff077224 */ /* 0x000fe200078e0016 */
[----:B------:R-:W-:Y:S02]  /*9700*/  SEL R21, R5, R6, !P0 ;  /* 0x0000000605157207 */ /* 0x000fe40004000000 */
[----:B------:R-:W-:-:S07]  /*9710*/  SEL R20, R6, R5, !P0 ;  /* 0x0000000506147207 */ /* 0x000fce0004000000 */
.L_x_264:
[----:B------:R-:W-:-:S08]  /*9720*/  NOP ;  /* 0x0000000000007918 */ /* 0x000fd00000000000 */
[----:B------:R-:W0:-:S00]  /*9730*/  USETMAXREG.DEALLOC.CTAPOOL 0x28 ;  /* 0x00000028000079c8 */ /* 0x000e0000080e0500 */
[----:B0-----:R-:W-:-:S13]  /*9740*/  ISETP.NE.AND P0, PT, R3, RZ, PT ;  /* 0x000000ff0300720c */ /* 0x001fda0003f05270 */
[----:B------:R-:W-:Y:S05]  /*9750*/  @P0 EXIT ;  /* 0x000000000000094d */ /* 0x000fea0003800000 */
[----:B------:R-:W-:Y:S01]  /*9760*/  LOP3.LUT P0, RZ, R8, 0xff, RZ, 0xc0, !PT ;  /* 0x000000ff08ff7812 */ /* 0x000fe2000780c0ff */
[----:B------:R-:W-:Y:S02]  /*9770*/  IMAD.MOV.U32 R3, RZ, RZ, 0x1 ;  /* 0x00000001ff037424 */ /* 0x000fe400078e00ff */
[----:B------:R-:W-:-:S10]  /*9780*/  IMAD.MOV.U32 R8, RZ, RZ, RZ ;  /* 0x000000ffff087224 */ /* 0x000fd400078e00ff */
[----:B------:R-:W-:Y:S05]  /*9790*/  @!P0 BRA `(.L_x_267) ;  /* 0x0000000c00288947 */ /* 0x000fea0003800000 */
[----:B------:R-:W0:Y:S01]  /*97a0*/  LDC R3, c[0x0][0x28c] ;  /* 0x0000a300ff037b82 */ /* 0x000e220000000800 */
[----:B------:R-:W1:Y:S01]  /*97b0*/  S2R R10, SR_CgaCtaId ;  /* 0x00000000000a7919 */ /* 0x000e620000008800 */
[----:B------:R-:W-:Y:S01]  /*97c0*/  IMAD.MOV.U32 R13, RZ, RZ, 0xe00 ;  /* 0x00000e00ff0d7424 */ /* 0x000fe200078e00ff */
[----:B------:R-:W-:Y:S01]  /*97d0*/  ULDC UR5, c[0x0][0x658] ;  /* 0x0001960000057ab9 */ /* 0x000fe20000000800 */
[----:B------:R-:W-:Y:S01]  /*97e0*/  UMOV UR6, 0xffffffff ;  /* 0xffffffff00067882 */ /* 0x000fe20000000000 */
[----:B------:R-:W-:Y:S01]  /*97f0*/  BSSY B0, `(.L_x_267) ;  /* 0x00000c4000007945 */ /* 0x000fe20003800000 */
[----:B------:R-:W-:Y:S01]  /*9800*/  USHF.L.U32 UR6, UR6, UR5, URZ ;  /* 0x0000000506067299 */ /* 0x000fe2000800063f */
[----:B------:R-:W-:Y:S01]  /*9810*/  IMAD.MOV.U32 R12, RZ, RZ, 0x1 ;  /* 0x00000001ff0c7424 */ /* 0x000fe200078e00ff */
[----:B------:R-:W-:Y:S01]  /*9820*/  LOP3.LUT R9, R18, 0x2, RZ, 0xfc, !PT ;  /* 0x0000000212097812 */ /* 0x000fe200078efcff */
[----:B------:R-:W-:Y:S01]  /*9830*/  IMAD.MOV.U32 R8, RZ, RZ, RZ ;  /* 0x000000ffff087224 */ /* 0x000fe200078e00ff */
[----:B------:R-:W-:Y:S01]  /*9840*/  ULDC UR4, c[0x0][0x600] ;  /* 0x0001800000047ab9 */ /* 0x000fe20000000800 */
[----:B------:R-:W-:Y:S01]  /*9850*/  UMOV UR7, 0x1 ;  /* 0x0000000100077882 */ /* 0x000fe20000000000 */
[----:B------:R-:W-:-:S02]  /*9860*/  UIADD3 UR15, UR4, -0x1, URZ ;  /* 0xffffffff040f7890 */ /* 0x000fc4000fffe03f */
[----:B------:R-:W-:Y:S02]  /*9870*/  USHF.L.U32 UR17, UR7, UR5, URZ ;  /* 0x0000000507117299 */ /* 0x000fe4000800063f */
[----:B------:R-:W-:Y:S01]  /*9880*/  ULOP3.LUT UR16, URZ, UR6, URZ, 0x33, !UPT ;  /* 0x000000063f107292 */ /* 0x000fe2000f8e333f */
[----:B------:R-:W-:Y:S01]  /*9890*/  ULDC.64 UR20, c[0x0][0x198] ;  /* 0x0000660000147ab9 */ /* 0x000fe20000000a00 */
[----:B0-----:R-:W-:-:S05]  /*98a0*/  VIADD R3, R3, 0x3f ;  /* 0x0000003f03037836 */ /* 0x001fca0000000000 */
[----:B------:R-:W-:-:S04]  /*98b0*/  SHF.R.S32.HI R4, RZ, 0x1f, R3 ;  /* 0x0000001fff047819 */ /* 0x000fc80000011403 */
[----:B------:R-:W-:Y:S01]  /*98c0*/  LEA.HI R4, R4, R3, RZ, 0x6 ;  /* 0x0000000304047211 */ /* 0x000fe200078f30ff */
[----:B------:R-:W-:Y:S01]  /*98d0*/  IMAD.MOV.U32 R3, RZ, RZ, 0x1 ;  /* 0x00000001ff037424 */ /* 0x000fe200078e00ff */
[----:B-1----:R-:W-:Y:S02]  /*98e0*/  LOP3.LUT R10, R10, 0x1, RZ, 0xc0, !PT ;  /* 0x000000010a0a7812 */ /* 0x002fe400078ec0ff */
[----:B------:R-:W-:-:S03]  /*98f0*/  SHF.R.S32.HI R11, RZ, 0x6, R4 ;  /* 0x00000006ff0b7819 */ /* 0x000fc60000011404 */
[----:B------:R-:W-:Y:S02]  /*9900*/  IMAD R13, R10, R13, 0x24180 ;  /* 0x000241800a0d7424 */ /* 0x000fe400078e020d */
[----:B------:R-:W-:-:S07]  /*9910*/  VIADD R19, R11, 0x1 ;  /* 0x000000010b137836 */ /* 0x000fce0000000000 */
.L_x_278:
[----:B------:R-:W-:-:S03]  /*9920*/  UMOV UR4, 0xffffffff ;  /* 0xffffffff00047882 */ /* 0x000fc60000000000 */
[----:B------:R-:W-:Y:S05]  /*9930*/  BRA.DIV UR4, `(.L_x_268) ;  /* 0x00000012045c7947 */ /* 0x000fea000b800000 */
[----:B------:R-:W-:-:S13]  /*9940*/  ELECT P6, URZ, PT ;  /* 0x00000000003f782f */ /* 0x000fda00038c0000 */
.L_x_294:
[----:B------:R-:W0:Y:S01]  /*9950*/  LDC R4, c[0x0][0x28c] ;  /* 0x0000a300ff047b82 */ /* 0x000e220000000800 */
[----:B------:R-:W-:Y:S01]  /*9960*/  BSSY B1, `(.L_x_269) ;  /* 0x0000039000017945 */ /* 0x000fe20003800000 */
[----:B0-----:R-:W-:-:S13]  /*9970*/  ISETP.LT.OR P6, PT, R4, 0x1, !P6 ;  /* 0x000000010400780c */ /* 0x001fda00077c1670 */
[----:B------:R-:W-:Y:S05]  /*9980*/  @P6 BRA `(.L_x_270) ;  /* 0x0000000000d86947 */ /* 0x000fea0003800000 */
[----:B------:R-:W-:Y:S02]  /*9990*/  IMAD R21, R21, 0x2, R10 ;  /* 0x0000000215157824 */ /* 0x000fe400078e020a */
[----:B------:R-:W-:Y:S02]  /*99a0*/  IMAD.SHL.U32 R20, R20, 0x100, RZ ;  /* 0x0000010014147824 */ /* 0x000fe400078e00ff */
[----:B------:R-:W-:Y:S02]  /*99b0*/  IMAD.MOV.U32 R22, RZ, RZ, RZ ;  /* 0x000000ffff167224 */ /* 0x000fe400078e00ff */
[----:B------:R-:W-:Y:S02]  /*99c0*/  IMAD.MOV.U32 R4, RZ, RZ, R19 ;  /* 0x000000ffff047224 */ /* 0x000fe400078e0013 */
[----:B------:R-:W-:Y:S02]  /*99d0*/  IMAD.MOV.U32 R5, RZ, RZ, R3 ;  /* 0x000000ffff057224 */ /* 0x000fe400078e0003 */
[----:B------:R-:W-:-:S02]  /*99e0*/  IMAD.MOV.U32 R6, RZ, RZ, R8 ;  /* 0x000000ffff067224 */ /* 0x000fc400078e0008 */
[----:B------:R-:W-:-:S07]  /*99f0*/  IMAD R21, R21, 0x38, RZ ;  /* 0x0000003815157824 */ /* 0x000fce00078e02ff */
.L_x_273:
[----:B------:R-:W0:Y:S01]  /*9a00*/  S2R R15, SR_CgaCtaId ;  /* 0x00000000000f7919 */ /* 0x000e220000008800 */
[----:B------:R-:W-:Y:S02]  /*9a10*/  MOV R14, 0x400 ;  /* 0x00000400000e7802 */ /* 0x000fe40000000f00 */
[----:B------:R-:W-:Y:S02]  /*9a20*/  ISETP.NE.AND P1, PT, R0, RZ, PT ;  /* 0x000000ff0000720c */ /* 0x000fe40003f25270 */
[----:B0-----:R-:W-:Y:S02]  /*9a30*/  LEA R25, R15, R14, 0x18 ;  /* 0x0000000e0f197211 */ /* 0x001fe400078ec0ff */
[----:B------:R-:W-:-:S09]  /*9a40*/  SHF.L.U32 R14, R5, 0x1f, RZ ;  /* 0x0000001f050e7819 */ /* 0x000fd200000006ff */
[----:B------:R-:W0:Y:S01]  /*9a50*/  @!P1 LDC R15, c[0x0][0x500] ;  /* 0x00014000ff0f9b82 */ /* 0x000e220000000800 */
[----:B------:R-:W-:-:S04]  /*9a60*/  IMAD R23, R6, 0x8, R25 ;  /* 0x0000000806177824 */ /* 0x000fc800078e0219 */
[----:B------:R-:W1:Y:S02]  /*9a70*/  SYNCS.PHASECHK.TRANS64.TRYWAIT P0, [R23+URZ+0x48], R14 ;  /* 0x0000480e170075a7 */ /* 0x000e64000800017f */
[----:B-1----:R-:W-:Y:S05]  /*9a80*/  @!P0 BRA `(.L_x_271) ;  /* 0x0000001000288947 */ /* 0x002fea0003800000 */
.L_x_295:
[----:B-1----:R-:W-:Y:S01]  /*9a90*/  PRMT R14, R9, 0x9910, RZ ;  /* 0x00009910090e7816 */ /* 0x002fe200000000ff */
[----:B0-----:R0:W-:Y:S03]  /*9aa0*/  @!P1 SYNCS.ARRIVE.TRANS64 RZ, [R23+URZ], R15 ;  /* 0x0000000f17ff99a7 */ /* 0x0011e6000800003f */
[----:B------:R-:W-:-:S13]  /*9ab0*/  ISETP.NE.AND P0, PT, R14, 0x2, PT ;  /* 0x000000020e00780c */ /* 0x000fda0003f05270 */
[----:B0-----:R-:W-:Y:S05]  /*9ac0*/  @P0 BRA `(.L_x_272) ;  /* 0x0000000000040947 */ /* 0x001fea0003800000 */
[----:B------:R-:W-:Y:S01]  /*9ad0*/  BPT.TRAP 0x1 ;  /* 0x000000040000795c */ /* 0x000fe20000300000 */
.L_x_272:
[----:B------:R-:W-:Y:S01]  /*9ae0*/  IMAD R14, R6, 0x4000, R25 ;  /* 0x00004000060e7824 */ /* 0x000fe200078e0219 */
[----:B------:R-:W-:Y:S01]  /*9af0*/  R2UR UR13, R25 ;  /* 0x00000000190d72ca */ /* 0x000fe200000e0000 */
[----:B------:R-:W-:Y:S01]  /*9b00*/  VIADD R4, R4, 0xffffffff ;  /* 0xffffffff04047836 */ /* 0x000fe20000000000 */
[----:B------:R-:W-:Y:S01]  /*9b10*/  R2UR UR9, R23 ;  /* 0x00000000170972ca */ /* 0x000fe200000e0000 */
[----:B------:R-:W-:Y:S01]  /*9b20*/  UIADD3 UR4, UP0, UR20, 0xf0, URZ ;  /* 0x000000f014047890 */ /* 0x000fe2000ff1e03f */
[----:B------:R-:W-:Y:S01]  /*9b30*/  R2UR UR5, R14 ;  /* 0x000000000e0572ca */ /* 0x000fe200000e0000 */
[----:B------:R-:W-:Y:S01]  /*9b40*/  IMAD R14, R6, 0x1c00, R13 ;  /* 0x00001c00060e7824 */ /* 0x000fe200078e020d */
[----:B------:R-:W-:Y:S01]  /*9b50*/  R2UR UR11, R20 ;  /* 0x00000000140b72ca */ /* 0x000fe200000e0000 */
[----:B------:R-:W-:Y:S01]  /*9b60*/  UIADD3 UR22, UP1, UR20, 0x1f0, URZ ;  /* 0x000001f014167890 */ /* 0x000fe2000ff3e03f */
[----:B------:R-:W-:Y:S01]  /*9b70*/  R2UR UR10, R22 ;  /* 0x00000000160a72ca */ /* 0x000fe200000e0000 */
[----:B------:R-:W-:Y:S01]  /*9b80*/  VIADD R6, R6, 0x1 ;  /* 0x0000000106067836 */ /* 0x000fe20000000000 */
[----:B------:R-:W-:Y:S01]  /*9b90*/  R2UR UR8, R14 ;  /* 0x000000000e0872ca */ /* 0x000fe200000e0000 */
[----:B------:R-:W-:Y:S01]  /*9ba0*/  UIADD3.X UR23, URZ, UR21, URZ, UP1, !UPT ;  /* 0x000000153f177290 */ /* 0x000fe20008ffe43f */
[----:B------:R-:W-:Y:S01]  /*9bb0*/  R2UR UR12, R7 ;  /* 0x00000000070c72ca */ /* 0x000fe200000e0000 */
[----:B------:R-:W-:Y:S01]  /*9bc0*/  UMOV UR6, 0x0 ;  /* 0x0000000000067882 */ /* 0x000fe20000000000 */
[----:B------:R-:W-:Y:S01]  /*9bd0*/  R2UR UR18, R21 ;  /* 0x00000000151272ca */ /* 0x000fe200000e0000 */
[----:B------:R-:W-:Y:S01]  /*9be0*/  UMOV UR7, 0x10000000 ;  /* 0x1000000000077882 */ /* 0x000fe20000000000 */
[----:B------:R-:W-:Y:S01]  /*9bf0*/  ISETP.GT.AND P1, PT, R4, 0x1, PT ;  /* 0x000000010400780c */ /* 0x000fe20003f24270 */
[----:B------:R-:W-:Y:S01]  /*9c00*/  UIADD3 UR14, UR5, 0x180, URZ ;  /* 0x00000180050e7890 */ /* 0x000fe2000fffe03f */
[----:B------:R-:W-:Y:S01]  /*9c10*/  ISETP.NE.AND P0, PT, R6, 0x9, PT ;  /* 0x000000090600780c */ /* 0x000fe20003f05270 */
[----:B------:R-:W-:Y:S01]  /*9c20*/  UIADD3.X UR5, URZ, UR21, URZ, UP0, !UPT ;  /* 0x000000153f057290 */ /* 0x000fe200087fe43f */
[----:B------:R-:W-:Y:S01]  /*9c30*/  VIADD R22, R22, 0x40 ;  /* 0x0000004016167836 */ /* 0x000fe20000000000 */
[----:B------:R-:W-:Y:S01]  /*9c40*/  UMOV UR19, 0x30000 ;  /* 0x0003000000137882 */ /* 0x000fe20000000000 */
[----:B------:R-:W-:Y:S01]  /*9c50*/  SEL R14, RZ, 0x1, P0 ;  /* 0x00000001ff0e7807 */ /* 0x000fe20000000000 */
[----:B------:R-:W-:Y:S01]  /*9c60*/  UIADD3 UR13, UR13, UR8, URZ ;  /* 0x000000080d0d7290 */ /* 0x000fe2000fffe03f */
[----:B------:R-:W-:-:S02]  /*9c70*/  SEL R6, R6, RZ, P0 ;  /* 0x000000ff06067207 */ /* 0x000fc40000000000 */
[----:B------:R-:W-:Y:S01]  /*9c80*/  UMOV UR8, UR14 ;  /* 0x0000000e00087c82 */ /* 0x000fe20008000000 */
[----:B------:R-:W-:Y:S01]  /*9c90*/  LOP3.LUT R5, R5, R14, RZ, 0x3c, !PT ;  /* 0x0000000e05057212 */ /* 0x000fe200078e3cff */
[----:B------:R0:W-:Y:S02]  /*9ca0*/  UTMALDG.3D [UR8], [UR4], desc[UR6] ;  /* 0x00000608040075b4 */ /* 0x0001e40008011000 */
[----:B0-----:R-:W-:Y:S01]  /*9cb0*/  UMOV UR11, UR18 ;  /* 0x00000012000b7c82 */ /* 0x001fe20008000000 */
[----:B------:R-:W-:Y:S02]  /*9cc0*/  UMOV UR8, UR13 ;  /* 0x0000000d00087c82 */ /* 0x000fe40008000000 */
[----:B------:R0:W-:Y:S02]  /*9cd0*/  UTMALDG.3D.MULTICAST [UR8], [UR22], UR19, desc[UR6] ;  /* 0x00000608160073b4 */ /* 0x0001e40008011813 */
[----:B0-----:R-:W-:Y:S05]  /*9ce0*/  @P1 BRA `(.L_x_273) ;  /* 0xfffffffc00441947 */ /* 0x001fea000383ffff */
.L_x_270:
[----:B------:R-:W-:Y:S05]  /*9cf0*/  BSYNC B1 ;  /* 0x0000000000017941 */ /* 0x000fea0003800000 */
.L_x_269:
[----:B------:R-:W-:Y:S01]  /*9d00*/  LOP3.LUT P1, RZ, R12, 0xff, RZ, 0xc0, !PT ;  /* 0x000000ff0cff7812 */ /* 0x000fe2000782c0ff */
[C---:B------:R-:W-:Y:S01]  /*9d10*/  IMAD.IADD R7, R11.reuse, 0x1, R8 ;  /* 0x000000010b077824 */ /* 0x040fe200078e0208 */
[----:B------:R-:W-:Y:S01]  /*9d20*/  ULDC.64 UR4, c[0x0][0x650] ;  /* 0x0001940000047ab9 */ /* 0x000fe20000000a00 */
[----:B------:R-:W-:Y:S01]  /*9d30*/  ISETP.GE.U32.AND P2, PT, R11, 0x9, PT ;  /* 0x000000090b00780c */ /* 0x000fe20003f46070 */
[----:B------:R-:W-:Y:S01]  /*9d40*/  BSSY B1, `(.L_x_274) ;  /* 0x000006c000017945 */ /* 0x000fe20003800000 */
[----:B------:R-:W-:Y:S01]  /*9d50*/  IMAD.MOV.U32 R20, RZ, RZ, -0x1 ;  /* 0xffffffffff147424 */ /* 0x000fe200078e00ff */
[----:B------:R-:W-:Y:S01]  /*9d60*/  ISETP.GT.U32.AND P0, PT, R7, 0x8, PT ;  /* 0x000000080700780c */ /* 0x000fe20003f04070 */
[----:B------:R-:W-:Y:S01]  /*9d70*/  IMAD.MOV.U32 R21, RZ, RZ, -0x1 ;  /* 0xffffffffff157424 */ /* 0x000fe200078e00ff */
[----:B------:R-:W-:Y:S02]  /*9d80*/  PRMT R12, RZ, 0x7610, R12 ;  /* 0x00007610ff0c7816 */ /* 0x000fe4000000000c */
[----:B------:R-:W-:-:S03]  /*9d90*/  ISETP.LT.U32.AND P0, PT, R11, 0x9, P0 ;  /* 0x000000090b00780c */ /* 0x000fc60000701070 */
[----:B------:R-:W0:Y:S01]  /*9da0*/  @P1 S2R R5, SR_CgaCtaId ;  /* 0x0000000000051919 */ /* 0x000e220000008800 */
[----:B------:R-:W-:-:S04]  /*9db0*/  @P1 MOV R4, 0x400 ;  /* 0x0000040000041802 */ /* 0x000fc80000000f00 */
[----:B0-----:R-:W-:Y:S01]  /*9dc0*/  @P1 LEA R6, R5, R4, 0x18 ;  /* 0x0000000405061211 */ /* 0x001fe200078ec0ff */
[----:B------:R-:W-:Y:S01]  /*9dd0*/  IMAD.WIDE.U32 R4, R7, 0x38e38e39, RZ ;  /* 0x38e38e3907047825 */ /* 0x000fe200078e00ff */
[----:B------:R-:W-:Y:S02]  /*9de0*/  SEL R4, RZ, 0x1, !P0 ;  /* 0x00000001ff047807 */ /* 0x000fe40004000000 */
[----:B------:R0:W-:Y:S01]  /*9df0*/  @P1 SYNCS.ARRIVE.TRANS64.A1T0 RZ, [R6+URZ+0xa8], RZ ;  /* 0x0000a8ff06ff19a7 */ /* 0x0001e2000810003f */
[----:B------:R-:W-:Y:S02]  /*9e00*/  IADD3 R16, P1, R16, UR42, RZ ;  /* 0x0000002a10107c10 */ /* 0x000fe4000ff3e0ff */
[----:B------:R-:W-:Y:S02]  /*9e10*/  LOP3.LUT R3, R3, R4, RZ, 0x3c, !PT ;  /* 0x0000000403037212 */ /* 0x000fe400078e3cff */
[----:B------:R-:W-:Y:S02]  /*9e20*/  IADD3.X R17, R17, UR38, RZ, P1, !PT ;  /* 0x0000002611117c10 */ /* 0x000fe40008ffe4ff */
[----:B------:R-:W-:-:S02]  /*9e30*/  ISETP.GE.U32.AND P0, PT, R16, UR4, PT ;  /* 0x0000000410007c0c */ /* 0x000fc4000bf06070 */
[----:B0-----:R-:W-:Y:S02]  /*9e40*/  SHF.R.U32.HI R6, RZ, 0x1, R5 ;  /* 0x00000001ff067819 */ /* 0x001fe40000011605 */
[----:B------:R-:W-:Y:S02]  /*9e50*/  ISETP.GE.U32.AND.EX P0, PT, R17, UR5, PT, P0 ;  /* 0x0000000511007c0c */ /* 0x000fe4000bf06100 */
[----:B------:R-:W-:Y:S01]  /*9e60*/  @P2 LOP3.LUT R3, R3, 0x1, R6, 0x78, !PT ;  /* 0x0000000103032812 */ /* 0x000fe200078e7806 */
[----:B------:R-:W-:Y:S01]  /*9e70*/  IMAD R8, R6, -0x9, R7 ;  /* 0xfffffff706087824 */ /* 0x000fe200078e0207 */
[----:B------:R-:W-:Y:S01]  /*9e80*/  PRMT R4, RZ, 0x7610, R4 ;  /* 0x00007610ff047816 */ /* 0x000fe20000000004 */
[----:B------:R-:W-:-:S08]  /*9e90*/  IMAD.MOV.U32 R7, RZ, RZ, -0x1 ;  /* 0xffffffffff077424 */ /* 0x000fd000078e00ff */
[----:B------:R-:W-:Y:S05]  /*9ea0*/  @P0 BRA `(.L_x_275) ;  /* 0x0000000400540947 */ /* 0x000fea0003800000 */
[----:B------:R-:W0:Y:S01]  /*9eb0*/  S2R R15, SR_CTAID.X ;  /* 0x00000000000f7919 */ /* 0x000e220000002500 */
[----:B------:R-:W-:Y:S01]  /*9ec0*/  ULDC.64 UR4, c[0x0][0x628] ;  /* 0x00018a0000047ab9 */ /* 0x000fe20000000a00 */
[----:B------:R-:W-:Y:S01]  /*9ed0*/  ULDC UR7, c[0x0][0x630] ;  /* 0x00018c0000077ab9 */ /* 0x000fe20000000800 */
[----:B------:R-:W-:Y:S01]  /*9ee0*/  ISETP.NE.U32.AND P0, PT, RZ, UR4, PT ;  /* 0x00000004ff007c0c */ /* 0x000fe2000bf05070 */
[----:B------:R-:W1:Y:S01]  /*9ef0*/  S2R R20, SR_CTAID.Y ;  /* 0x0000000000147919 */ /* 0x000e620000002600 */
[----:B------:R-:W-:Y:S01]  /*9f00*/  ULDC UR8, c[0x0][0x150] ;  /* 0x0000540000087ab9 */ /* 0x000fe20000000800 */
[----:B------:R-:W-:Y:S01]  /*9f10*/  IMAD.MOV.U32 R4, RZ, RZ, R16 ;  /* 0x000000ffff047224 */ /* 0x000fe200078e0010 */
[----:B------:R-:W-:Y:S01]  /*9f20*/  ISETP.NE.AND.EX P0, PT, RZ, UR5, PT, P0 ;  /* 0x00000005ff007c0c */ /* 0x000fe2000bf05300 */
[----:B------:R-:W-:Y:S01]  /*9f30*/  IMAD.MOV.U32 R5, RZ, RZ, R17 ;  /* 0x000000ffff057224 */ /* 0x000fe200078e0011 */
[----:B0-----:R-:W-:-:S11]  /*9f40*/  I2FP.F32.U32 R22, R15 ;  /* 0x0000000f00167245 */ /* 0x001fd60000201000 */
[----:B------:R-:W-:Y:S05]  /*9f50*/  @!P0 BRA `(.L_x_276) ;  /* 0x0000000000288947 */ /* 0x000fea0003800000 */
[----:B------:R-:W-:Y:S02]  /*9f60*/  ULDC UR6, c[0x0][0x634] ;  /* 0x00018d0000067ab9 */ /* 0x000fe40000000800 */
[----:B------:R-:W-:-:S05]  /*9f70*/  IADD3 R5, P0, R16, UR6, RZ ;  /* 0x0000000610057c10 */ /* 0x000fca000ff1e0ff */
[----:B------:R-:W-:-:S04]  /*9f80*/  IMAD.X R21, RZ, RZ, R17, P0 ;  /* 0x000000ffff157224 */ /* 0x000fc800000e0611 */
[----:B------:R-:W-:-:S04]  /*9f90*/  IMAD.WIDE.U32 R6, R21, UR4, RZ ;  /* 0x0000000415067c25 */ /* 0x000fc8000f8e00ff */
[----:B------:R-:W-:-:S04]  /*9fa0*/  IMAD.WIDE.U32 R6, P0, R5, UR5, R6 ;  /* 0x0000000505067c25 */ /* 0x000fc8000f800006 */
[----:B------:R-:W-:-:S04]  /*9fb0*/  IMAD.WIDE.U32 R4, R5, UR4, RZ ;  /* 0x0000000405047c25 */ /* 0x000fc8000f8e00ff */
[----:B------:R-:W-:Y:S01]  /*9fc0*/  IMAD.MOV.U32 R4, RZ, RZ, R7 ;  /* 0x000000ffff047224 */ /* 0x000fe200078e0007 */
[----:B------:R-:W-:Y:S01]  /*9fd0*/  IADD3 RZ, P1, R5, R6, RZ ;  /* 0x0000000605ff7210 */ /* 0x000fe20007f3e0ff */
[----:B------:R-:W-:-:S04]  /*9fe0*/  IMAD.X R5, RZ, RZ, RZ, P0 ;  /* 0x000000ffff057224 */ /* 0x000fc800000e06ff */
[----:B------:R-:W-:-:S08]  /*9ff0*/  IMAD.WIDE.U32.X R4, R21, UR5, R4, P1 ;  /* 0x0000000515047c25 */ /* 0x000fd000088e0404 */
.L_x_276:
[--C-:B------:R-:W-:Y:S01]  /*a000*/  SHF.R.U64 R14, R4, UR7, R5.reuse ;  /* 0x00000007040e7c19 */ /* 0x100fe20008001205 */
[----:B------:R-:W-:Y:S01]  /*a010*/  FMUL R22, R22, UR8 ;  /* 0x0000000816167c20 */ /* 0x000fe20008400000 */
[----:B------:R-:W-:Y:S01]  /*a020*/  SHF.R.U32.HI R4, RZ, UR7, R5 ;  /* 0x00000007ff047c19 */ /* 0x000fe20008011605 */
[----:B------:R-:W0:Y:S01]  /*a030*/  LDC R6, c[0x0][0x144] ;  /* 0x00005100ff067b82 */ /* 0x000e220000000800 */
[----:B------:R-:W-:Y:S01]  /*a040*/  IADD3 R5, P0, RZ, -R14, RZ ;  /* 0x8000000eff057210 */ /* 0x000fe20007f1e0ff */
[----:B------:R-:W-:Y:S01]  /*a050*/  ULDC UR6, c[0x0][0x154] ;  /* 0x0000550000067ab9 */ /* 0x000fe20000000800 */
[----:B-1----:R-:W-:Y:S01]  /*a060*/  I2FP.F32.U32 R7, R20 ;  /* 0x0000001400077245 */ /* 0x002fe20000201000 */
[----:B------:R-:W1:Y:S01]  /*a070*/  F2I.U32.TRUNC.NTZ R22, R22 ;  /* 0x0000001600167305 */ /* 0x000e62000020f000 */
[----:B------:R-:W-:Y:S01]  /*a080*/  ULDC.64 UR4, c[0x0][0x620] ;  /* 0x0001880000047ab9 */ /* 0x000fe20000000a00 */
[----:B------:R-:W-:Y:S01]  /*a090*/  IMAD.X R4, RZ, RZ, ~R4, P0 ;  /* 0x000000ffff047224 */ /* 0x000fe200000e0e04 */
[----:B------:R-:W-:Y:S01]  /*a0a0*/  ISETP.NE.AND P2, PT, R2, 0x1, PT ;  /* 0x000000010200780c */ /* 0x000fe20003f45270 */
[----:B------:R-:W-:Y:S01]  /*a0b0*/  FMUL R23, R7, UR6 ;  /* 0x0000000607177c20 */ /* 0x000fe20008400000 */
[----:B------:R-:W2:Y:S01]  /*a0c0*/  LDC R25, c[0x0][0x148] ;  /* 0x00005200ff197b82 */ /* 0x000ea20000000800 */
[----:B------:R-:W-:Y:S01]  /*a0d0*/  IMAD R4, R4, UR4, RZ ;  /* 0x0000000404047c24 */ /* 0x000fe2000f8e02ff */
[----:B------:R-:W-:-:S02]  /*a0e0*/  ULDC.64 UR6, c[0x0][0x640] ;  /* 0x0001900000067ab9 */ /* 0x000fc40000000a00 */
[----:B------:R-:W-:Y:S01]  /*a0f0*/  ISETP.NE.U32.AND P0, PT, RZ, UR6, PT ;  /* 0x00000006ff007c0c */ /* 0x000fe2000bf05070 */
[----:B------:R-:W3:Y:S01]  /*a100*/  F2I.U32.TRUNC.NTZ R23, R23 ;  /* 0x0000001700177305 */ /* 0x000ee2000020f000 */
[C---:B------:R-:W-:Y:S02]  /*a110*/  IMAD R7, R5.reuse, UR5, R4 ;  /* 0x0000000505077c24 */ /* 0x040fe4000f8e0204 */
[----:B------:R-:W-:Y:S01]  /*a120*/  IMAD.WIDE.U32 R4, R5, UR4, R16 ;  /* 0x0000000405047c25 */ /* 0x000fe2000f8e0010 */
[----:B------:R-:W-:Y:S01]  /*a130*/  ULDC UR4, c[0x0][0x618] ;  /* 0x0001860000047ab9 */ /* 0x000fe20000000800 */
[----:B------:R-:W-:Y:S02]  /*a140*/  ISETP.NE.AND.EX P0, PT, RZ, UR7, PT, P0 ;  /* 0x00000007ff007c0c */ /* 0x000fe4000bf05300 */
[----:B------:R-:W-:Y:S02]  /*a150*/  IMAD.IADD R5, R5, 0x1, R7 ;  /* 0x0000000105057824 */ /* 0x000fe400078e0207 */
[----:B-1----:R-:W-:-:S03]  /*a160*/  IMAD.MOV R22, RZ, RZ, -R22 ;  /* 0x000000ffff167224 */ /* 0x002fc600078e0a16 */
[----:B------:R-:W-:Y:S01]  /*a170*/  SHF.R.U64 R21, R4, UR4, R5 ;  /* 0x0000000404157c19 */ /* 0x000fe20008001205 */
[----:B0-----:R-:W-:Y:S01]  /*a180*/  IMAD R15, R6, R22, R15 ;  /* 0x00000016060f7224 */ /* 0x001fe200078e020f */
[----:B------:R-:W-:Y:S01]  /*a190*/  SHF.R.U32.HI R4, RZ, UR4, R5 ;  /* 0x00000004ff047c19 */ /* 0x000fe20008011605 */
[----:B------:R-:W-:Y:S01]  /*a1a0*/  ULDC UR4, c[0x0][0x608] ;  /* 0x0001820000047ab9 */ /* 0x000fe20000000800 */
[----:B---3--:R-:W-:Y:S02]  /*a1b0*/  IMAD.MOV R6, RZ, RZ, -R23 ;  /* 0x000000ffff067224 */ /* 0x008fe400078e0a17 */
[--C-:B------:R-:W-:Y:S02]  /*a1c0*/  SHF.R.U64 R22, R21, UR4, R4.reuse ;  /* 0x0000000415167c19 */ /* 0x100fe40008001204 */
[----:B------:R-:W-:Y:S01]  /*a1d0*/  SHF.R.U32.HI R5, RZ, UR4, R4 ;  /* 0x00000004ff057c19 */ /* 0x000fe20008011604 */
[----:B------:R-:W-:Y:S01]  /*a1e0*/  ULDC UR4, c[0x0][0x658] ;  /* 0x0001960000047ab9 */ /* 0x000fe20000000800 */
[----:B--2---:R-:W-:-:S02]  /*a1f0*/  @P2 IMAD R15, R25, R6, R20 ;  /* 0x00000006190f2224 */ /* 0x004fc400078e0214 */
[--C-:B------:R-:W-:Y:S02]  /*a200*/  SHF.R.U64 R20, R22, UR4, R5.reuse ;  /* 0x0000000416147c19 */ /* 0x100fe40008001205 */
[----:B------:R-:W-:-:S03]  /*a210*/  SHF.R.U32.HI R23, RZ, UR4, R5 ;  /* 0x00000004ff177c19 */ /* 0x000fc60008011605 */
[----:B------:R-:W-:Y:S02]  /*a220*/  IMAD.MOV.U32 R6, RZ, RZ, R20 ;  /* 0x000000ffff067224 */ /* 0x000fe400078e0014 */
[----:B------:R-:W-:Y:S01]  /*a230*/  IMAD.MOV.U32 R5, RZ, RZ, R23 ;  /* 0x000000ffff057224 */ /* 0x000fe200078e0017 */
[----:B------:R-:W-:Y:S06]  /*a240*/  @!P0 BRA `(.L_x_277) ;  /* 0x00000000002c8947 */ /* 0x000fec0003800000 */
        /* <DEDUP_REMOVED lines=9> */
[----:B------:R-:W-:-:S04]  /*a2e0*/  IMAD.WIDE.U32.X R4, R23, UR7, R4, P1 ;  /* 0x0000000717047c25 */ /* 0x000fc800088e0404 */
[----:B------:R-:W-:-:S07]  /*a2f0*/  IMAD.MOV.U32 R6, RZ, RZ, R4 ;  /* 0x000000ffff067224 */ /* 0x000fce00078e0004 */
.L_x_277:
[----:B------:R-:W-:Y:S01]  /*a300*/  ULDC UR4, c[0x0][0x648] ;  /* 0x0001920000047ab9 */ /* 0x000fe20000000800 */
[----:B------:R-:W-:Y:S01]  /*a310*/  LOP3.LUT R4, R22, UR16, RZ, 0xc0, !PT ;  /* 0x0000001016047c12 */ /* 0x000fe2000f8ec0ff */
[----:B------:R-:W-:Y:S01]  /*a320*/  ULDC UR5, c[0x0][0x610] ;  /* 0x0001840000057ab9 */ /* 0x000fe20000000800 */
[----:B------:R-:W-:Y:S01]  /*a330*/  SHF.R.U64 R5, R6, UR4, R5 ;  /* 0x0000000406057c19 */ /* 0x000fe20008001205 */
[----:B------:R-:W-:Y:S01]  /*a340*/  ULDC UR4, c[0x0][0x638] ;  /* 0x00018e0000047ab9 */ /* 0x000fe20000000800 */
[----:B------:R-:W-:-:S03]  /*a350*/  LOP3.LUT R21, R21, UR15, RZ, 0xc0, !PT ;  /* 0x0000000f15157c12 */ /* 0x000fc6000f8ec0ff */
[----:B------:R-:W-:Y:S02]  /*a360*/  IMAD.MOV R7, RZ, RZ, -R5 ;  /* 0x000000ffff077224 */ /* 0x000fe400078e0a05 */
[----:B------:R-:W-:Y:S02]  /*a370*/  IMAD R4, R5, UR17, R4 ;  /* 0x0000001105047c24 */ /* 0x000fe4000f8e0204 */
[----:B------:R-:W-:Y:S01]  /*a380*/  IMAD R20, R7, UR4, R20 ;  /* 0x0000000407147c24 */ /* 0x000fe2000f8e0214 */
[----:B------:R-:W-:Y:S01]  /*a390*/  ULDC UR4, c[0x0][0x600] ;  /* 0x0001800000047ab9 */ /* 0x000fe20000000800 */
[----:B------:R-:W-:Y:S02]  /*a3a0*/  IMAD R15, R4, UR5, R15 ;  /* 0x00000005040f7c24 */ /* 0x000fe4000f8e020f */
[----:B------:R-:W-:Y:S02]  /*a3b0*/  IMAD R20, R20, UR4, R21 ;  /* 0x0000000414147c24 */ /* 0x000fe4000f8e0215 */
[----:B------:R-:W-:-:S02]  /*a3c0*/  IMAD.MOV.U32 R4, RZ, RZ, 0x1 ;  /* 0x00000001ff047424 */ /* 0x000fc400078e00ff */
[----:B------:R-:W-:Y:S01]  /*a3d0*/  IMAD.MOV.U32 R7, RZ, RZ, R14 ;  /* 0x000000ffff077224 */ /* 0x000fe200078e000e */
[----:B------:R-:W-:Y:S02]  /*a3e0*/  SEL R21, R20, R15, !P2 ;  /* 0x0000000f14157207 */ /* 0x000fe40005000000 */
[----:B------:R-:W-:-:S07]  /*a3f0*/  SEL R20, R15, R20, !P2 ;  /* 0x000000140f147207 */ /* 0x000fce0005000000 */
.L_x_275:
[----:B------:R-:W-:Y:S05]  /*a400*/  BSYNC B1 ;  /* 0x0000000000017941 */ /* 0x000fea0003800000 */
.L_x_274:
[----:B------:R-:W-:-:S13]  /*a410*/  LOP3.LUT P0, RZ, R4, 0xff, RZ, 0xc0, !PT ;  /* 0x000000ff04ff7812 */ /* 0x000fda000780c0ff */
[----:B------:R-:W-:Y:S05]  /*a420*/  @P0 BRA `(.L_x_278) ;  /* 0xfffffff4003c0947 */ /* 0x000fea000383ffff */
[----:B------:R-:W-:Y:S05]  /*a430*/  BSYNC B0 ;  /* 0x0000000000007941 */ /* 0x000fea0003800000 */
.L_x_267:
[----:B------:R-:W-:-:S03]  /*a440*/  UMOV UR4, 0xffffffff ;  /* 0xffffffff00047882 */ /* 0x000fc60000000000 */
[----:B------:R-:W-:Y:S05]  /*a450*/  BRA.DIV UR4, `(.L_x_279) ;  /* 0x0000000604c87947 */ /* 0x000fea000b800000 */
[----:B------:R-:W-:-:S13]  /*a460*/  ELECT P6, URZ, PT ;  /* 0x00000000003f782f */ /* 0x000fda00038c0000 */
.L_x_298:
[----:B------:R-:W-:Y:S04]  /*a470*/  BSSY B0, `(.L_x_280) ;  /* 0x0000058000007945 */ /* 0x000fe80003800000 */
[----:B------:R-:W-:Y:S05]  /*a480*/  @!P6 BRA `(.L_x_281) ;  /* 0x000000040058e947 */ /* 0x000fea0003800000 */
[----:B------:R-:W-:-:S04]  /*a490*/  LOP3.LUT R18, R18, 0x2, RZ, 0xfc, !PT ;  /* 0x0000000212127812 */ /* 0x000fc800078efcff */
[----:B------:R-:W-:-:S13]  /*a4a0*/  ISETP.NE.AND P0, PT, R18, 0x3, PT ;  /* 0x000000031200780c */ /* 0x000fda0003f05270 */
[----:B------:R-:W-:Y:S05]  /*a4b0*/  @!P0 BRA `(.L_x_282) ;  /* 0x0000000000048947 */ /* 0x000fea0003800000 */
[----:B------:R-:W-:Y:S01]  /*a4c0*/  BPT.TRAP 0x1 ;  /* 0x000000040000795c */ /* 0x000fe20000300000 */
.L_x_282:
[----:B------:R-:W0:Y:S01]  /*a4d0*/  S2R R5, SR_CgaCtaId ;  /* 0x0000000000057919 */ /* 0x000e220000008800 */
[----:B------:R-:W-:Y:S02]  /*a4e0*/  MOV R0, 0x400 ;  /* 0x0000040000007802 */ /* 0x000fe40000000f00 */
[----:B------:R-:W-:Y:S02]  /*a4f0*/  SHF.L.U32 R2, R3, 0x1f, RZ ;  /* 0x0000001f03027819 */ /* 0x000fe400000006ff */
[----:B0-----:R-:W-:-:S05]  /*a500*/  LEA R5, R5, R0, 0x18 ;  /* 0x0000000005057211 */ /* 0x001fca00078ec0ff */
[----:B------:R-:W-:-:S04]  /*a510*/  VIADD R5, R5, 0x48 ;  /* 0x0000004805057836 */ /* 0x000fc80000000000 */
[C---:B------:R-:W-:Y:S02]  /*a520*/  IMAD R7, R8.reuse, 0x8, R5 ;  /* 0x0000000808077824 */ /* 0x040fe400078e0205 */
[----:B------:R-:W-:Y:S02]  /*a530*/  VIADD R8, R8, 0x1 ;  /* 0x0000000108087836 */ /* 0x000fe40000000000 */
[----:B------:R-:W0:Y:S03]  /*a540*/  SYNCS.PHASECHK.TRANS64.TRYWAIT P0, [R7+URZ], R2 ;  /* 0x00000002070075a7 */ /* 0x000e26000800017f */
[----:B------:R-:W-:-:S04]  /*a550*/  ISETP.NE.AND P1, PT, R8, 0x9, PT ;  /* 0x000000090800780c */ /* 0x000fc80003f25270 */
[----:B------:R-:W-:Y:S02]  /*a560*/  SEL R0, RZ, 0x1, P1 ;  /* 0x00000001ff007807 */ /* 0x000fe40000800000 */
[----:B------:R-:W-:Y:S02]  /*a570*/  SEL R8, R8, RZ, P1 ;  /* 0x000000ff08087207 */ /* 0x000fe40000800000 */
[----:B------:R-:W-:-:S03]  /*a580*/  LOP3.LUT R9, R3, R0, RZ, 0x3c, !PT ;  /* 0x0000000003097212 */ /* 0x000fc600078e3cff */
[----:B------:R-:W-:Y:S01]  /*a590*/  IMAD R6, R8, 0x8, R5 ;  /* 0x0000000808067824 */ /* 0x000fe200078e0205 */
[----:B------:R-:W-:Y:S01]  /*a5a0*/  SHF.L.U32 R3, R9, 0x1f, RZ ;  /* 0x0000001f09037819 */ /* 0x000fe200000006ff */
[----:B0-----:R-:W-:Y:S06]  /*a5b0*/  @!P0 BRA `(.L_x_283) ;  /* 0x0000000400908947 */ /* 0x001fec0003800000 */
.L_x_299:
[----:B------:R-:W1:Y:S01]  /*a5c0*/  SYNCS.PHASECHK.TRANS64.TRYWAIT P0, [R6+URZ], R3 ;  /* 0x00000003060075a7 */ /* 0x000e62000800017f */
[----:B------:R-:W-:-:S05]  /*a5d0*/  VIADD R0, R8, 0x1 ;  /* 0x0000000108007836 */ /* 0x000fca0000000000 */
[----:B------:R-:W-:-:S04]  /*a5e0*/  ISETP.NE.AND P1, PT, R0, 0x9, PT ;  /* 0x000000090000780c */ /* 0x000fc80003f25270 */
[----:B0-----:R-:W-:Y:S02]  /*a5f0*/  SEL R2, RZ, 0x1, P1 ;  /* 0x00000001ff027807 */ /* 0x001fe40000800000 */
[----:B------:R-:W-:Y:S02]  /*a600*/  SEL R0, R0, RZ, P1 ;  /* 0x000000ff00007207 */ /* 0x000fe40000800000 */
[----:B------:R-:W-:-:S03]  /*a610*/  LOP3.LUT R9, R9, R2, RZ, 0x3c, !PT ;  /* 0x0000000209097212 */ /* 0x000fc600078e3cff */
[----:B------:R-:W-:Y:S01]  /*a620*/  IMAD R7, R0, 0x8, R5 ;  /* 0x0000000800077824 */ /* 0x000fe200078e0205 */
[----:B------:R-:W-:Y:S01]  /*a630*/  SHF.L.U32 R4, R9, 0x1f, RZ ;  /* 0x0000001f09047819 */ /* 0x000fe200000006ff */
[----:B-1----:R-:W-:Y:S06]  /*a640*/  @!P0 BRA `(.L_x_284) ;  /* 0x0000000400808947 */ /* 0x002fec0003800000 */
.L_x_300:
[----:B------:R-:W1:Y:S01]  /*a650*/  SYNCS.PHASECHK.TRANS64.TRYWAIT P0, [R7+URZ], R4 ;  /* 0x00000004070075a7 */ /* 0x000e62000800017f */
[----:B------:R-:W-:-:S05]  /*a660*/  VIADD R0, R0, 0x1 ;  /* 0x0000000100007836 */ /* 0x000fca0000000000 */
[----:B------:R-:W-:-:S04]  /*a670*/  ISETP.NE.AND P1, PT, R0, 0x9, PT ;  /* 0x000000090000780c */ /* 0x000fc80003f25270 */
[----:B------:R-:W-:Y:S02]  /*a680*/  SEL R2, RZ, 0x1, P1 ;  /* 0x00000001ff027807 */ /* 0x000fe40000800000 */
[----:B------:R-:W-:Y:S02]  /*a690*/  SEL R0, R0, RZ, P1 ;  /* 0x000000ff00007207 */ /* 0x000fe40000800000 */
[----:B------:R-:W-:-:S03]  /*a6a0*/  LOP3.LUT R9, R9, R2, RZ, 0x3c, !PT ;  /* 0x0000000209097212 */ /* 0x000fc600078e3cff */
[----:B0-----:R-:W-:Y:S01]  /*a6b0*/  IMAD R6, R0, 0x8, R5 ;  /* 0x0000000800067824 */ /* 0x001fe200078e0205 */
[----:B------:R-:W-:Y:S01]  /*a6c0*/  SHF.L.U32 R3, R9, 0x1f, RZ ;  /* 0x0000001f09037819 */ /* 0x000fe200000006ff */
[----:B-1----:R-:W-:Y:S06]  /*a6d0*/  @!P0 BRA `(.L_x_285) ;  /* 0x0000000400708947 */ /* 0x002fec0003800000 */
.L_x_301:
        /* <DEDUP_REMOVED lines=9> */
.L_x_302:
        /* <DEDUP_REMOVED lines=9> */
.L_x_303:
        /* <DEDUP_REMOVED lines=9> */
.L_x_304:
        /* <DEDUP_REMOVED lines=9> */
.L_x_305:
[----:B------:R-:W1:Y:S01]  /*a920*/  SYNCS.PHASECHK.TRANS64.TRYWAIT P0, [R6+URZ], R3 ;  /* 0x00000003060075a7 */ /* 0x000e62000800017f */
[----:B------:R-:W-:-:S05]  /*a930*/  VIADD R0, R0, 0x1 ;  /* 0x0000000100007836 */ /* 0x000fca0000000000 */
[----:B------:R-:W-:-:S04]  /*a940*/  ISETP.NE.AND P1, PT, R0, 0x9, PT ;  /* 0x000000090000780c */ /* 0x000fc80003f25270 */
[----:B------:R-:W-:Y:S02]  /*a950*/  SEL R2, RZ, 0x1, P1 ;  /* 0x00000001ff027807 */ /* 0x000fe40000800000 */
[----:B------:R-:W-:Y:S02]  /*a960*/  SEL R0, R0, RZ, P1 ;  /* 0x000000ff00007207 */ /* 0x000fe40000800000 */
[----:B------:R-:W-:Y:S01]  /*a970*/  LOP3.LUT R2, R9, R2, RZ, 0x3c, !PT ;  /* 0x0000000209027212 */ /* 0x000fe200078e3cff */
[----:B-1----:R-:W-:Y:S06]  /*a980*/  @!P0 BRA `(.L_x_290) ;  /* 0x0000000400288947 */ /* 0x002fec0003800000 */
.L_x_306:
[----:B------:R-:W-:Y:S01]  /*a990*/  IMAD R5, R0, 0x8, R5 ;  /* 0x0000000800057824 */ /* 0x000fe200078e0205 */
[----:B------:R-:W-:-:S07]  /*a9a0*/  SHF.L.U32 R0, R2, 0x1f, RZ ;  /* 0x0000001f02007819 */ /* 0x000fce00000006ff */
.L_x_291:
[----:B--2---:R2:W3:Y:S02]  /*a9b0*/  SYNCS.PHASECHK.TRANS64.TRYWAIT P0, [R5+URZ], R0 ;  /* 0x00000000050075a7 */ /* 0x0044e4000800017f */
[----:B---3--:R-:W-:Y:S05]  /*a9c0*/  @!P0 NANOSLEEP.SYNCS 0x989680 ;  /* 0x009896800000895d */ /* 0x008fea0003900000 */
[----:B------:R-:W3:Y:S02]  /*a9d0*/  @!P0 SYNCS.PHASECHK.TRANS64 P0, [R5+URZ], R0 ;  /* 0x00000000050085a7 */ /* 0x000ee4000800007f */
[----:B---3--:R-:W-:Y:S05]  /*a9e0*/  @!P0 BRA `(.L_x_291) ;  /* 0xfffffffc00f08947 */ /* 0x008fea000383ffff */
.L_x_281:
[----:B------:R-:W-:Y:S05]  /*a9f0*/  BSYNC B0 ;  /* 0x0000000000007941 */ /* 0x000fea0003800000 */
.L_x_280:
[----:B------:R-:W-:Y:S05]  /*aa00*/  EXIT ;  /* 0x000000000000794d */ /* 0x000fea0003800000 */
.L_x_22:
[----:B-1----:R1:W2:Y:S02]  /*aa10*/  SYNCS.PHASECHK.TRANS64.TRYWAIT P1, [R3+URZ], R0 ;  /* 0x00000000030075a7 */ /* 0x0022a4000802017f */
[----:B--2---:R-:W-:Y:S05]  /*aa20*/  @!P1 NANOSLEEP.SYNCS 0x989680 ;  /* 0x009896800000995d */ /* 0x004fea0003900000 */
[----:B------:R-:W2:Y:S02]  /*aa30*/  @!P1 SYNCS.PHASECHK.TRANS64 P1, [R3+URZ], R0 ;  /* 0x00000000030095a7 */ /* 0x000ea4000802007f */
[----:B--2---:R-:W-:Y:S05]  /*aa40*/  @!P1 BRA `(.L_x_22) ;  /* 0xfffffffc00f09947 */ /* 0x004fea000383ffff */
[----:B------:R-:W-:Y:S05]  /*aa50*/  BRA `(.L_x_21) ;  /* 0xffffff6c00707947 */ /* 0x000fea000383ffff */
.L_x_27:
[----:B-1----:R1:W2:Y:S02]  /*aa60*/  SYNCS.PHASECHK.TRANS64.TRYWAIT P1, [R5+URZ], R4 ;  /* 0x00000004050075a7 */ /* 0x0022a4000802017f */
[----:B--2---:R-:W-:Y:S05]  /*aa70*/  @!P1 NANOSLEEP.SYNCS 0x989680 ;  /* 0x009896800000995d */ /* 0x004fea0003900000 */
[----:B------:R-:W2:Y:S02]  /*aa80*/  @!P1 SYNCS.PHASECHK.TRANS64 P1, [R5+URZ], R4 ;  /* 0x00000004050095a7 */ /* 0x000ea4000802007f */
[----:B--2---:R-:W-:Y:S05]  /*aa90*/  @!P1 BRA `(.L_x_27) ;  /* 0xfffffffc00f09947 */ /* 0x004fea000383ffff */
[----:B------:R-:W-:Y:S05]  /*aaa0*/  BRA `(.L_x_26) ;  /* 0xffffff7800847947 */ /* 0x000fea000383ffff */
.L_x_268:
[----:B------:R-:W-:Y:S01]  /*aab0*/  BSSY B1, `(.L_x_292) ;  /* 0x0000006000017945 */ /* 0x000fe20003800000 */
[----:B------:R-:W-:-:S07]  /*aac0*/  IMAD.MOV.U32 R15, RZ, RZ, -0x1 ;  /* 0xffffffffff0f7424 */ /* 0x000fce00078e00ff */
[----:B------:R-:W-:Y:S05]  /*aad0*/  WARPSYNC.COLLECTIVE R15, `(.L_x_293) ;  /* 0x000000000f0c7348 */ /* 0x000fea0003c00000 */
[----:B------:R-:W-:Y:S02]  /*aae0*/  ELECT P6, UR62, PT ;  /* 0x00000000003e782f */ /* 0x000fe400038c0000 */
[----:B------:R-:W-:Y:S01]  /*aaf0*/  MOV R14, UR62 ;  /* 0x0000003e000e7c02 */ /* 0x000fe20008000f00 */
[----:B------:R-:W-:Y:S10]  /*ab00*/  ENDCOLLECTIVE ;  /* 0x000000000000791b */ /* 0x000ff40003800000 */
.L_x_293:
[----:B------:R-:W-:Y:S05]  /*ab10*/  BSYNC B1 ;  /* 0x0000000000017941 */ /* 0x000fea0003800000 */
.L_x_292:
[----:B------:R-:W-:Y:S05]  /*ab20*/  BRA `(.L_x_294) ;  /* 0xffffffec00887947 */ /* 0x000fea000383ffff */
.L_x_271:
[----:B-1----:R1:W2:Y:S02]  /*ab30*/  SYNCS.PHASECHK.TRANS64.TRYWAIT P0, [R23+URZ+0x48], R14 ;  /* 0x0000480e170075a7 */ /* 0x0022a4000800017f */
[----:B--2---:R-:W-:Y:S05]  /*ab40*/  @!P0 NANOSLEEP.SYNCS 0x989680 ;  /* 0x009896800000895d */ /* 0x004fea0003900000 */
[----:B------:R-:W2:Y:S02]  /*ab50*/  @!P0 SYNCS.PHASECHK.TRANS64 P0, [R23+URZ+0x48], R14 ;  /* 0x0000480e170085a7 */ /* 0x000ea4000800007f */
[----:B--2---:R-:W-:Y:S05]  /*ab60*/  @!P0 BRA `(.L_x_271) ;  /* 0xfffffffc00f08947 */ /* 0x004fea000383ffff */
[----:B------:R-:W-:Y:S05]  /*ab70*/  BRA `(.L_x_295) ;  /* 0xffffffec00c47947 */ /* 0x000fea000383ffff */
.L_x_279:
[----:B------:R-:W-:Y:S01]  /*ab80*/  BSSY B0, `(.L_x_296) ;  /* 0x0000006000007945 */ /* 0x000fe20003800000 */
[----:B------:R-:W-:-:S07]  /*ab90*/  IMAD.MOV.U32 R15, RZ, RZ, -0x1 ;  /* 0xffffffffff0f7424 */ /* 0x000fce00078e00ff */
[----:B------:R-:W-:Y:S05]  /*aba0*/  WARPSYNC.COLLECTIVE R15, `(.L_x_297) ;  /* 0x000000000f0c7348 */ /* 0x000fea0003c00000 */
[----:B------:R-:W-:Y:S02]  /*abb0*/  ELECT P6, UR62, PT ;  /* 0x00000000003e782f */ /* 0x000fe400038c0000 */
[----:B------:R-:W-:Y:S01]  /*abc0*/  MOV R14, UR62 ;  /* 0x0000003e000e7c02 */ /* 0x000fe20008000f00 */
[----:B------:R-:W-:Y:S10]  /*abd0*/  ENDCOLLECTIVE ;  /* 0x000000000000791b */ /* 0x000ff40003800000 */
.L_x_297:
[----:B------:R-:W-:Y:S05]  /*abe0*/  BSYNC B0 ;  /* 0x0000000000007941 */ /* 0x000fea0003800000 */
.L_x_296:
[----:B------:R-:W-:Y:S05]  /*abf0*/  BRA `(.L_x_298) ;  /* 0xfffffff8001c7947 */ /* 0x000fea000383ffff */
.L_x_283:
[----:B0-----:R0:W1:Y:S02]  /*ac00*/  SYNCS.PHASECHK.TRANS64.TRYWAIT P0, [R7+URZ], R2 ;  /* 0x00000002070075a7 */ /* 0x001064000800017f */
[----:B-1----:R-:W-:Y:S05]  /*ac10*/  @!P0 NANOSLEEP.SYNCS 0x989680 ;  /* 0x009896800000895d */ /* 0x002fea0003900000 */
[----:B------:R-:W1:Y:S02]  /*ac20*/  @!P0 SYNCS.PHASECHK.TRANS64 P0, [R7+URZ], R2 ;  /* 0x00000002070085a7 */ /* 0x000e64000800007f */
[----:B-1----:R-:W-:Y:S05]  /*ac30*/  @!P0 BRA `(.L_x_283) ;  /* 0xfffffffc00f08947 */ /* 0x002fea000383ffff */
[----:B------:R-:W-:Y:S05]  /*ac40*/  BRA `(.L_x_299) ;  /* 0xfffffff8005c7947 */ /* 0x000fea000383ffff */
.L_x_284:
[----:B0-----:R0:W1:Y:S02]  /*ac50*/  SYNCS.PHASECHK.TRANS64.TRYWAIT P0, [R6+URZ], R3 ;  /* 0x00000003060075a7 */ /* 0x001064000800017f */
[----:B-1----:R-:W-:Y:S05]  /*ac60*/  @!P0 NANOSLEEP.SYNCS 0x989680 ;  /* 0x009896800000895d */ /* 0x002fea0003900000 */
[----:B------:R-:W1:Y:S02]  /*ac70*/  @!P0 SYNCS.PHASECHK.TRANS64 P0, [R6+URZ], R3 ;  /* 0x00000003060085a7 */ /* 0x000e64000800007f */
[----:B-1----:R-:W-:Y:S05]  /*ac80*/  @!P0 BRA `(.L_x_284) ;  /* 0xfffffffc00f08947 */ /* 0x002fea000383ffff */
[----:B------:R-:W-:Y:S05]  /*ac90*/  BRA `(.L_x_300) ;  /* 0xfffffff8006c7947 */ /* 0x000fea000383ffff */
.L_x_285:
[----:B0-----:R0:W1:Y:S02]  /*aca0*/  SYNCS.PHASECHK.TRANS64.TRYWAIT P0, [R7+URZ], R4 ;  /* 0x00000004070075a7 */ /* 0x001064000800017f */
[----:B-1----:R-:W-:Y:S05]  /*acb0*/  @!P0 NANOSLEEP.SYNCS 0x989680 ;  /* 0x009896800000895d */ /* 0x002fea0003900000 */
[----:B------:R-:W1:Y:S02]  /*acc0*/  @!P0 SYNCS.PHASECHK.TRANS64 P0, [R7+URZ], R4 ;  /* 0x00000004070085a7 */ /* 0x000e64000800007f */
[----:B-1----:R-:W-:Y:S05]  /*acd0*/  @!P0 BRA `(.L_x_285) ;  /* 0xfffffffc00f08947 */ /* 0x002fea000383ffff */
[----:B------:R-:W-:Y:S05]  /*ace0*/  BRA `(.L_x_301) ;  /* 0xfffffff8007c7947 */ /* 0x000fea000383ffff */
.L_x_286:
[----:B0-----:R0:W1:Y:S02]  /*acf0*/  SYNCS.PHASECHK.TRANS64.TRYWAIT P0, [R6+URZ], R3 ;  /* 0x00000003060075a7 */ /* 0x001064000800017f */
[----:B-1----:R-:W-:Y:S05]  /*ad00*/  @!P0 NANOSLEEP.SYNCS 0x989680 ;  /* 0x009896800000895d */ /* 0x002fea0003900000 */
[----:B------:R-:W1:Y:S02]  /*ad10*/  @!P0 SYNCS.PHASECHK.TRANS64 P0, [R6+URZ], R3 ;  /* 0x00000003060085a7 */ /* 0x000e64000800007f */
[----:B-1----:R-:W-:Y:S05]  /*ad20*/  @!P0 BRA `(.L_x_286) ;  /* 0xfffffffc00f08947 */ /* 0x002fea000383ffff */
[----:B------:R-:W-:Y:S05]  /*ad30*/  BRA `(.L_x_302) ;  /* 0xfffffff8008c7947 */ /* 0x000fea000383ffff */
.L_x_287:
[----:B0-----:R0:W1:Y:S02]  /*ad40*/  SYNCS.PHASECHK.TRANS64.TRYWAIT P0, [R7+URZ], R4 ;  /* 0x00000004070075a7 */ /* 0x001064000800017f */
[----:B-1----:R-:W-:Y:S05]  /*ad50*/  @!P0 NANOSLEEP.SYNCS 0x989680 ;  /* 0x009896800000895d */ /* 0x002fea0003900000 */
[----:B------:R-:W1:Y:S02]  /*ad60*/  @!P0 SYNCS.PHASECHK.TRANS64 P0, [R7+URZ], R4 ;  /* 0x00000004070085a7 */ /* 0x000e64000800007f */
[----:B-1----:R-:W-:Y:S05]  /*ad70*/  @!P0 BRA `(.L_x_287) ;  /* 0xfffffffc00f08947 */ /* 0x002fea000383ffff */
[----:B------:R-:W-:Y:S05]  /*ad80*/  BRA `(.L_x_303) ;  /* 0xfffffff8009c7947 */ /* 0x000fea000383ffff */
.L_x_288:
[----:B0-----:R0:W1:Y:S02]  /*ad90*/  SYNCS.PHASECHK.TRANS64.TRYWAIT P0, [R6+URZ], R3 ;  /* 0x00000003060075a7 */ /* 0x001064000800017f */
[----:B-1----:R-:W-:Y:S05]  /*ada0*/  @!P0 NANOSLEEP.SYNCS 0x989680 ;  /* 0x009896800000895d */ /* 0x002fea0003900000 */
[----:B------:R-:W1:Y:S02]  /*adb0*/  @!P0 SYNCS.PHASECHK.TRANS64 P0, [R6+URZ], R3 ;  /* 0x00000003060085a7 */ /* 0x000e64000800007f */
[----:B-1----:R-:W-:Y:S05]  /*adc0*/  @!P0 BRA `(.L_x_288) ;  /* 0xfffffffc00f08947 */ /* 0x002fea000383ffff */
[----:B------:R-:W-:Y:S05]  /*add0*/  BRA `(.L_x_304) ;  /* 0xfffffff800ac7947 */ /* 0x000fea000383ffff */
.L_x_289:
[----:B0-----:R0:W1:Y:S02]  /*ade0*/  SYNCS.PHASECHK.TRANS64.TRYWAIT P0, [R7+URZ], R4 ;  /* 0x00000004070075a7 */ /* 0x001064000800017f */
[----:B-1----:R-:W-:Y:S05]  /*adf0*/  @!P0 NANOSLEEP.SYNCS 0x989680 ;  /* 0x009896800000895d */ /* 0x002fea0003900000 */
[----:B------:R-:W1:Y:S02]  /*ae00*/  @!P0 SYNCS.PHASECHK.TRANS64 P0, [R7+URZ], R4 ;  /* 0x00000004070085a7 */ /* 0x000e64000800007f */
[----:B-1----:R-:W-:Y:S05]  /*ae10*/  @!P0 BRA `(.L_x_289) ;  /* 0xfffffffc00f08947 */ /* 0x002fea000383ffff */
[----:B------:R-:W-:Y:S05]  /*ae20*/  BRA `(.L_x_305) ;  /* 0xfffffff800bc7947 */ /* 0x000fea000383ffff */
.L_x_290:
[----:B-1----:R1:W2:Y:S02]  /*ae30*/  SYNCS.PHASECHK.TRANS64.TRYWAIT P0, [R6+URZ], R3 ;  /* 0x00000003060075a7 */ /* 0x0022a4000800017f */
[----:B--2---:R-:W-:Y:S05]  /*ae40*/  @!P0 NANOSLEEP.SYNCS 0x989680 ;  /* 0x009896800000895d */ /* 0x004fea0003900000 */
[----:B------:R-:W2:Y:S02]  /*ae50*/  @!P0 SYNCS.PHASECHK.TRANS64 P0, [R6+URZ], R3 ;  /* 0x00000003060085a7 */ /* 0x000ea4000800007f */
[----:B--2---:R-:W-:Y:S05]  /*ae60*/  @!P0 BRA `(.L_x_290) ;  /* 0xfffffffc00f08947 */ /* 0x004fea000383ffff */
[----:B------:R-:W-:Y:S05]  /*ae70*/  BRA `(.L_x_306) ;  /* 0xfffffff800c47947 */ /* 0x000fea000383ffff */
.L_x_307:
[----:B------:R-:W-:-:S00]  /*ae80*/  BRA `(.L_x_307) ;  /* 0xfffffffc00fc7947 */ /* 0x000fc0000383ffff */
[----:B------:R-:W-:-:S00]  /*ae90*/  NOP ;  /* 0x0000000000007918 */ /* 0x000fc00000000000 */
        /* <DEDUP_REMOVED lines=14> */
.L_x_308:


//--------------------- .nv.global.init           --------------------------
	.section	.nv.global.init,"aw",@progbits
.nv.global.init:
	.type		$str$22,@object
	.size		$str$22,($str$23 - $str$22)
$str$22:
        /*0000*/ 	.byte	0x6b, 0x5f, 0x74, 0x69, 0x6c, 0x65, 0x5f, 0x63, 0x6f, 0x75, 0x6e, 0x74, 0x20, 0x3e, 0x3d, 0x20
        /*0010*/ 	.byte	0x31, 0x00
	.type		$str$23,@object
	.size		$str$23,(__unnamed_1 - $str$23)
$str$23:
        /*0012*/ 	.byte	0x2f, 0x74, 0x6d, 0x70, 0x2f, 0x63, 0x75, 0x74, 0x6c, 0x61, 0x73, 0x73, 0x5f, 0x73, 0x77, 0x65
        /*0022*/ 	.byte	0x65, 0x70, 0x5f, 0x73, 0x72, 0x63, 0x2f, 0x69, 0x6e, 0x63, 0x6c, 0x75, 0x64, 0x65, 0x2f, 0x63
        /*0032*/ 	.byte	0x75, 0x74, 0x6c, 0x61, 0x73, 0x73, 0x2f, 0x67, 0x65, 0x6d, 0x6d, 0x2f, 0x63, 0x6f, 0x6c, 0x6c
        /*0042*/ 	.byte	0x65, 0x63, 0x74, 0x69, 0x76, 0x65, 0x2f, 0x73, 0x6d, 0x39, 0x30, 0x5f, 0x6d, 0x6d, 0x61, 0x5f
        /*0052*/ 	.byte	0x74, 0x6d, 0x61, 0x5f, 0x67, 0x6d, 0x6d, 0x61, 0x5f, 0x73, 0x73, 0x5f, 0x77, 0x61, 0x72, 0x70
        /*0062*/ 	.byte	0x73, 0x70, 0x65, 0x63, 0x69, 0x61, 0x6c, 0x69, 0x7a, 0x65, 0x64, 0x2e, 0x68, 0x70, 0x70, 0x00
	.type		__unnamed_1,@object
	.size		__unnamed_1,(.L_0 - __unnamed_1)
__unnamed_1:
        /*0072*/ 	.byte	0x76, 0x6f, 0x69, 0x64, 0x20, 0x63, 0x75, 0x74, 0x6c, 0x61, 0x73, 0x73, 0x3a, 0x3a, 0x67, 0x65
        /* <DEDUP_REMOVED lines=172> */
        /*0b42*/ 	.byte	0x64, 0x65, 0x6e, 0x74, 0x69, 0x74, 0x79, 0x5d, 0x00
.L_0:


//--------------------- .nv.shared._ZN7cutlass13device_kernelINS_4gemm6kernel13GemmUniversalIN4cute5tupleIJiiiiEEENS1_10collective13CollectiveMmaINS1_34MainloopSm90TmaGmmaWarpSpecializedILi9ENS5_IJNS4_1CILi2EEENSA_ILi1EEESC_EEENS1_35KernelTmaWarpSpecializedCooperativeEEENS5_IJNSA_ILi256EEENSA_ILi112EEENSA_ILi64EEEEEEaNS5_IJlSC_lEEEaSK_NS4_8TiledMMAINS4_8MMA_AtomIJNS4_4SM904GMMA26MMA_64x16x32_S32S8S8_SS_TNEEEENS4_6LayoutISD_NS5_IJSC_NSA_ILi0EEESS_EEEEENS5_IJNS4_10UnderscoreESV_SV_EEEEENS4_13SM90_TMA_LOADENS4_14ComposedLayoutINS4_7SwizzleILi2ELi4ELi3EEENS4_18smem_ptr_flag_bitsILi8EEENSR_INS5_IJNSA_ILi8EEESI_EEENS5_IJSI_SC_EEEEEEEvNS4_8identityENS4_23SM90_TMA_LOAD_MULTICASTES18_vS19_EENS_8epilogue10collective6detail29Sm90TmaWarpSpecializedAdapterINS1D_15DefaultEpilogueIaSK_SK_NS1C_6thread17LinearCombinationIaLi1EiiLNS1H_9ScaleType4KindE0ELNS_15FloatRoundStyleE2EaEENS1_15EpilogueDefaultEEEEEvvEEEEvNT_6ParamsE --------------------------
	.section	.nv.shared._ZN7cutlass13device_kernelINS_4gemm6kernel13GemmUniversalIN4cute5tupleIJiiiiEEENS1_10collective13CollectiveMmaINS1_34MainloopSm90TmaGmmaWarpSpecializedILi9ENS5_IJNS4_1CILi2EEENSA_ILi1EEESC_EEENS1_35KernelTmaWarpSpecializedCooperativeEEENS5_IJNSA_ILi256EEENSA_ILi112EEENSA_ILi64EEEEEEaNS5_IJlSC_lEEEaSK_NS4_8TiledMMAINS4_8MMA_AtomIJNS4_4SM904GMMA26MMA_64x16x32_S32S8S8_SS_TNEEEENS4_6LayoutISD_NS5_IJSC_NSA_ILi0EEESS_EEEEENS5_IJNS4_10UnderscoreESV_SV_EEEEENS4_13SM90_TMA_LOADENS4_14ComposedLayoutINS4_7SwizzleILi2ELi4ELi3EEENS4_18smem_ptr_flag_bitsILi8EEENSR_INS5_IJNSA_ILi8EEESI_EEENS5_IJSI_SC_EEEEEEEvNS4_8identityENS4_23SM90_TMA_LOAD_MULTICASTES18_vS19_EENS_8epilogue10collective6detail29Sm90TmaWarpSpecializedAdapterINS1D_15DefaultEpilogueIaSK_SK_NS1C_6thread17LinearCombinationIaLi1EiiLNS1H_9ScaleType4KindE0ELNS_15FloatRoundStyleE2EaEENS1_15EpilogueDefaultEEEEEvvEEEEvNT_6ParamsE,"aw",@nobits
	.sectionflags	@""
	.align	16
	.zero		1024


//--------------------- .nv.shared.reserved.0     --------------------------
	.section	.nv.shared.reserved.0,"aw",@nobits
	.weak		__nv_reservedSMEM_offset_0_alias
	.size		__nv_reservedSMEM_offset_0_alias, 0, 0
	.other		__nv_reservedSMEM_offset_0_alias,@"STO_CUDA_RESERVED_SHARED STV_DEFAULT"
__nv_reservedSMEM_offset_0_alias:
	.zero		0


//--------------------- .nv.global                --------------------------
	.section	.nv.global,"aw",@nobits
.nv.global:
	.type		_ZN40_INTERNAL_3b91a202_4_k_cu_2ded11d4_169984cute1_E,@object
	.size		_ZN40_INTERNAL_3b91a202_4_k_cu_2ded11d4_169984cute1_E,(_ZN40_INTERNAL_3b91a202_4_k_cu_2ded11d4_169984cuda3std3__45__cpo6cbeginE - _ZN40_INTERNAL_3b91a202_4_k_cu_2ded11d4_169984cute1_E)
_ZN40_INTERNAL_3b91a202_4_k_cu_2ded11d4_169984cute1_E:
	.zero		1
	.type		_ZN40_INTERNAL_3b91a202_4_k_cu_2ded11d4_169984cuda3std3__45__cpo6cbeginE,@object
	.size		_ZN40_INTERNAL_3b91a202_4_k_cu_2ded11d4_169984cuda3std3__45__cpo6cbeginE,(_ZN40_INTERNAL_3b91a202_4_k_cu_2ded11d4_169984cuda3std3__48in_placeE - _ZN40_INTERNAL_3b91a202_4_k_cu_2ded11d4_169984cuda3std3__45__cpo6cbeginE)
_ZN40_INTERNAL_3b91a202_4_k_cu_2ded11d4_169984cuda3std3__45__cpo6cbeginE:
	.zero		1
	.type		_ZN40_INTERNAL_3b91a202_4_k_cu_2ded11d4_169984cuda3std3__48in_placeE,@object
	.size		_ZN40_INTERNAL_3b91a202_4_k_cu_2ded11d4_169984cuda3std3__48in_placeE,(_ZN40_INTERNAL_3b91a202_4_k_cu_2ded11d4_169984cuda3std6ranges3__45__cpo9iter_moveE - _ZN40_INTERNAL_3b91a202_4_k_cu_2ded11d4_169984cuda3std3__48in_placeE)
_ZN40_INTERNAL_3b91a202_4_k_cu_2ded11d4_169984cuda3std3__48in_placeE:
	.zero		1
	.type		_ZN40_INTERNAL_3b91a202_4_k_cu_2ded11d4_169984cuda3std6ranges3__45__cpo9iter_moveE,@object
	.size		_ZN40_INTERNAL_3b91a202_4_k_cu_2ded11d4_169984cuda3std6ranges3__45__cpo9iter_moveE,(_ZN40_INTERNAL_3b91a202_4_k_cu_2ded11d4_169984cuda3std3__45__cpo5beginE - _ZN40_INTERNAL_3b91a202_4_k_cu_2ded11d4_169984cuda3std6ranges3__45__cpo9iter_moveE)
_ZN40_INTERNAL_3b91a202_4_k_cu_2ded11d4_169984cuda3std6ranges3__45__cpo9iter_moveE:
	.zero		1
	.type		_ZN40_INTERNAL_3b91a202_4_k_cu_2ded11d4_169984cuda3std3__45__cpo5beginE,@object
	.size		_ZN40_INTERNAL_3b91a202_4_k_cu_2ded11d4_169984cuda3std3__45__cpo5beginE,(_ZN40_INTERNAL_3b91a202_4_k_cu_2ded11d4_169984cuda3std3__442_GLOBAL__N__3b91a202_4_k_cu_2ded11d4_169986ignoreE - _ZN40_INTERNAL_3b91a202_4_k_cu_2ded11d4_169984cuda3std3__45__cpo5beginE)
_ZN40_INTERNAL_3b91a202_4_k_cu_2ded11d4_169984cuda3std3__45__cpo5beginE:
	.zero		1
	.type		_ZN40_INTERNAL_3b91a202_4_k_cu_2ded11d4_169984cuda3std3__442_GLOBAL__N__3b91a202_4_k_cu_2ded11d4_169986ignoreE,@object
	.size		_ZN40_INTERNAL_3b91a202_4_k_cu_2ded11d4_169984cuda3std3__442_GLOBAL__N__3b91a202_4_k_cu_2ded11d4_169986ignoreE,(_ZN40_INTERNAL_3b91a202_4_k_cu_2ded11d4_169984cute7productE - _ZN40_INTERNAL_3b91a202_4_k_cu_2ded11d4_169984cuda3std3__442_GLOBAL__N__3b91a202_4_k_cu_2ded11d4_169986ignoreE)
_ZN40_INTERNAL_3b91a202_4_k_cu_2ded11d4_169984cuda3std3__442_GLOBAL__N__3b91a202_4_k_cu_2ded11d4_169986ignoreE:
	.zero		1
	.type		_ZN40_INTERNAL_3b91a202_4_k_cu_2ded11d4_169984cute7productE,@object
	.size		_ZN40_INTERNAL_3b91a202_4_k_cu_2ded11d4_169984cute7productE,(_ZN40_INTERNAL_3b91a202_4_k_cu_2ded11d4_169984cuda3std3__45__cpo3endE - _ZN40_INTERNAL_3b91a202_4_k_cu_2ded11d4_169984cute7productE)
_ZN40_INTERNAL_3b91a202_4_k_cu_2ded11d4_169984cute7productE:
	.zero		1
	.type		_ZN40_INTERNAL_3b91a202_4_k_cu_2ded11d4_169984cuda3std3__45__cpo3endE,@object
	.size		_ZN40_INTERNAL_3b91a202_4_k_cu_2ded11d4_169984cuda3std3__45__cpo3endE,(_ZN40_INTERNAL_3b91a202_4_k_cu_2ded11d4_169984cuda3std3__419piecewise_constructE - _ZN40_INTERNAL_3b91a202_4_k_cu_2ded11d4_169984cuda3std3__45__cpo3endE)
_ZN40_INTERNAL_3b91a202_4_k_cu_2ded11d4_169984cuda3std3__45__cpo3endE:
	.zero		1
	.type		_ZN40_INTERNAL_3b91a202_4_k_cu_2ded11d4_169984cuda3std3__419piecewise_constructE,@object
	.size		_ZN40_INTERNAL_3b91a202_4_k_cu_2ded11d4_169984cuda3std3__419piecewise_constructE,(_ZN40_INTERNAL_3b91a202_4_k_cu_2ded11d4_169984cuda3std3__45__cpo4cendE - _ZN40_INTERNAL_3b91a202_4_k_cu_2ded11d4_169984cuda3std3__419piecewise_constructE)
_ZN40_INTERNAL_3b91a202_4_k_cu_2ded11d4_169984cuda3std3__419piecewise_constructE:
	.zero		1
	.type		_ZN40_INTERNAL_3b91a202_4_k_cu_2ded11d4_169984cuda3std3__45__cpo4cendE,@object
	.size		_ZN40_INTERNAL_3b91a202_4_k_cu_2ded11d4_169984cuda3std3__45__cpo4cendE,(_ZN40_INTERNAL_3b91a202_4_k_cu_2ded11d4_169984cuda3std6ranges3__45__cpo4swapE - _ZN40_INTERNAL_3b91a202_4_k_cu_2ded11d4_169984cuda3std3__45__cpo4cendE)
_ZN40_INTERNAL_3b91a202_4_k_cu_2ded11d4_169984cuda3std3__45__cpo4cendE:
	.zero		1
	.type		_ZN40_INTERNAL_3b91a202_4_k_cu_2ded11d4_169984cuda3std6ranges3__45__cpo4swapE,@object
	.size		_ZN40_INTERNAL_3b91a202_4_k_cu_2ded11d4_169984cuda3std6ranges3__45__cpo4swapE,(.L_8 - _ZN40_INTERNAL_3b91a202_4_k_cu_2ded11d4_169984cuda3std6ranges3__45__cpo4swapE)
_ZN40_INTERNAL_3b91a202_4_k_cu_2ded11d4_169984cuda3std6ranges3__45__cpo4swapE:
	.zero		1
.L_8:


//--------------------- .nv.constant0._ZN7cutlass13device_kernelINS_4gemm6kernel13GemmUniversalIN4cute5tupleIJiiiiEEENS1_10collective13CollectiveMmaINS1_34MainloopSm90TmaGmmaWarpSpecializedILi9ENS5_IJNS4_1CILi2EEENSA_ILi1EEESC_EEENS1_35KernelTmaWarpSpecializedCooperativeEEENS5_IJNSA_ILi256EEENSA_ILi112EEENSA_ILi64EEEEEEaNS5_IJlSC_lEEEaSK_NS4_8TiledMMAINS4_8MMA_AtomIJNS4_4SM904GMMA26MMA_64x16x32_S32S8S8_SS_TNEEEENS4_6LayoutISD_NS5_IJSC_NSA_ILi0EEESS_EEEEENS5_IJNS4_10UnderscoreESV_SV_EEEEENS4_13SM90_TMA_LOADENS4_14ComposedLayoutINS4_7SwizzleILi2ELi4ELi3EEENS4_18smem_ptr_flag_bitsILi8EEENSR_INS5_IJNSA_ILi8EEESI_EEENS5_IJSI_SC_EEEEEEEvNS4_8identityENS4_23SM90_TMA_LOAD_MULTICASTES18_vS19_EENS_8epilogue10collective6detail29Sm90TmaWarpSpecializedAdapterINS1D_15DefaultEpilogueIaSK_SK_NS1C_6thread17LinearCombinationIaLi1EiiLNS1H_9ScaleType4KindE0ELNS_15FloatRoundStyleE2EaEENS1_15EpilogueDefaultEEEEEvvEEEEvNT_6ParamsE --------------------------
	.section	.nv.constant0._ZN7cutlass13device_kernelINS_4gemm6kernel13GemmUniversalIN4cute5tupleIJiiiiEEENS1_10collective13CollectiveMmaINS1_34MainloopSm90TmaGmmaWarpSpecializedILi9ENS5_IJNS4_1CILi2EEENSA_ILi1EEESC_EEENS1_35KernelTmaWarpSpecializedCooperativeEEENS5_IJNSA_ILi256EEENSA_ILi112EEENSA_ILi64EEEEEEaNS5_IJlSC_lEEEaSK_NS4_8TiledMMAINS4_8MMA_AtomIJNS4_4SM904GMMA26MMA_64x16x32_S32S8S8_SS_TNEEEENS4_6LayoutISD_NS5_IJSC_NSA_ILi0EEESS_EEEEENS5_IJNS4_10UnderscoreESV_SV_EEEEENS4_13SM90_TMA_LOADENS4_14ComposedLayoutINS4_7SwizzleILi2ELi4ELi3EEENS4_18smem_ptr_flag_bitsILi8EEENSR_INS5_IJNSA_ILi8EEESI_EEENS5_IJSI_SC_EEEEEEEvNS4_8identityENS4_23SM90_TMA_LOAD_MULTICASTES18_vS19_EENS_8epilogue10collective6detail29Sm90TmaWarpSpecializedAdapterINS1D_15DefaultEpilogueIaSK_SK_NS1C_6thread17LinearCombinationIaLi1EiiLNS1H_9ScaleType4KindE0ELNS_15FloatRoundStyleE2EaEENS1_15EpilogueDefaultEEEEEvvEEEEvNT_6ParamsE,"a",@progbits
	.sectionflags	@""
	.align	4
.nv.constant0._ZN7cutlass13device_kernelINS_4gemm6kernel13GemmUniversalIN4cute5tupleIJiiiiEEENS1_10collective13CollectiveMmaINS1_34MainloopSm90TmaGmmaWarpSpecializedILi9ENS5_IJNS4_1CILi2EEENSA_ILi1EEESC_EEENS1_35KernelTmaWarpSpecializedCooperativeEEENS5_IJNSA_ILi256EEENSA_ILi112EEENSA_ILi64EEEEEEaNS5_IJlSC_lEEEaSK_NS4_8TiledMMAINS4_8MMA_AtomIJNS4_4SM904GMMA26MMA_64x16x32_S32S8S8_SS_TNEEEENS4_6LayoutISD_NS5_IJSC_NSA_ILi0EEESS_EEEEENS5_IJNS4_10UnderscoreESV_SV_EEEEENS4_13SM90_TMA_LOADENS4_14ComposedLayoutINS4_7SwizzleILi2ELi4ELi3EEENS4_18smem_ptr_flag_bitsILi8EEENSR_INS5_IJNSA_ILi8EEESI_EEENS5_IJSI_SC_EEEEEEEvNS4_8identityENS4_23SM90_TMA_LOAD_MULTICASTES18_vS19_EENS_8epilogue10collective6detail29Sm90TmaWarpSpecializedAdapterINS1D_15DefaultEpilogueIaSK_SK_NS1C_6thread17LinearCombinationIaLi1EiiLNS1H_9ScaleType4KindE0ELNS_15FloatRoundStyleE2EaEENS1_15EpilogueDefaultEEEEEvvEEEEvNT_6ParamsE:
	.zero		1664


//--------------------- SYMBOLS --------------------------

	.type		.nv.reservedSmem.offset0,@object
	.size		.nv.reservedSmem.offset0,0x4
	.type		__assertfail,@function
